	.target	sm_90a

	.elftype	@"ET_EXEC"


//--------------------- .note.nv.tkinfo           --------------------------
	.section	.note.nv.tkinfo,"",@"SHT_NOTE"
	.sectionflags	@"SHF_NOTE_NV_TKINFO"
	.tkinfo
        /*0018*/ 	.word	0x00000002
        /*0030*/ 	.string	""
        /*0030*/ 	.string	"ptxas"
        /*0030*/ 	.string	"Cuda compilation tools, release 13.0, V13.0.88"
        /*0030*/ 	.string	"Build cuda_13.0.r13.0/compiler.36424714_0"
        /*0030*/ 	.string	"-arch sm_90a -m 64 "



//--------------------- .note.nv.cuinfo           --------------------------
	.section	.note.nv.cuinfo,"",@"SHT_NOTE"
	.sectionflags	@"SHF_NOTE_NV_CUINFO"
        /*0018*/ 	.short	0x0002
        /*001a*/ 	.short	0x005a
        /*001c*/ 	.short	0x0082
	.zero		2


//--------------------- .nv.info                  --------------------------
	.section	.nv.info,"",@"SHT_CUDA_INFO"
	.align	4


	//----- nvinfo : EIATTR_REGCOUNT
	.align		4
        /*0000*/ 	.byte	0x04, 0x2f
        /*0002*/ 	.short	(.L_12 - .L_11)
	.align		4
.L_11:
        /*0004*/ 	.word	index@(_ZN7cutlass13device_kernelIN5flash19enable_sm80_to_sm89INS1_16FlashAttnFwdSm80INS1_25CollectiveMainloopFwdSm80ILi8ELi2ELb0EN4cute5tupleIJNS5_1CILi128EEENS7_ILi64EEENS7_ILi192EEEEEELi192ENS_10bfloat16_tEfNS_4arch4Sm80ELb1ELb0ELb0ELb1ELb0ELb1ELb1ELb0EEENS1_21CollectiveEpilogueFwdINS6_IJS8_SA_S9_EEENS6_IJNS7_ILi1EEESI_SI_EEESC_SE_Li256ELb1ELb1ELb0ELb0EEENS1_19SingleTileSchedulerILb1ELb0ELb1ELi128EEEEEEEEEvNT_6ParamsE)
        /*0008*/ 	.word	0x00000004


	//----- nvinfo : EIATTR_FRAME_SIZE
	.align		4
.L_12:
        /*000c*/ 	.byte	0x04, 0x11
        /*000e*/ 	.short	(.L_14 - .L_13)
	.align		4
.L_13:
        /*0010*/ 	.word	index@(_ZN7cutlass13device_kernelIN5flash19enable_sm80_to_sm89INS1_16FlashAttnFwdSm80INS1_25CollectiveMainloopFwdSm80ILi8ELi2ELb0EN4cute5tupleIJNS5_1CILi128EEENS7_ILi64EEENS7_ILi192EEEEEELi192ENS_10bfloat16_tEfNS_4arch4Sm80ELb1ELb0ELb0ELb1ELb0ELb1ELb1ELb0EEENS1_21CollectiveEpilogueFwdINS6_IJS8_SA_S9_EEENS6_IJNS7_ILi1EEESI_SI_EEESC_SE_Li256ELb1ELb1ELb0ELb0EEENS1_19SingleTileSchedulerILb1ELb0ELb1ELi128EEEEEEEEEvNT_6ParamsE)
        /*0014*/ 	.word	0x00000000


	//----- nvinfo : EIATTR_REGCOUNT
	.align		4
.L_14:
        /*0018*/ 	.byte	0x04, 0x2f
        /*001a*/ 	.short	(.L_16 - .L_15)
	.align		4
.L_15:
        /*001c*/ 	.word	index@(_ZN7cutlass13device_kernelIN5flash19enable_sm80_to_sm89INS1_16FlashAttnFwdSm80INS1_25CollectiveMainloopFwdSm80ILi8ELi2ELb1EN4cute5tupleIJNS5_1CILi128EEENS7_ILi96EEENS7_ILi192EEEEEELi192ENS_10bfloat16_tEfNS_4arch4Sm80ELb1ELb0ELb0ELb1ELb0ELb0ELb1ELb0EEENS1_21CollectiveEpilogueFwdINS6_IJS8_SA_S9_EEENS6_IJNS7_ILi1EEESI_SI_EEESC_SE_Li256ELb1ELb1ELb0ELb0EEENS1_19SingleTileSchedulerILb1ELb0ELb1ELi128EEEEEEEEEvNT_6ParamsE)
        /*0020*/ 	.word	0x00000004


	//----- nvinfo : EIATTR_FRAME_SIZE
	.align		4
.L_16:
        /*0024*/ 	.byte	0x04, 0x11
        /*0026*/ 	.short	(.L_18 - .L_17)
	.align		4
.L_17:
        /*0028*/ 	.word	index@(_ZN7cutlass13device_kernelIN5flash19enable_sm80_to_sm89INS1_16FlashAttnFwdSm80INS1_25CollectiveMainloopFwdSm80ILi8ELi2ELb1EN4cute5tupleIJNS5_1CILi128EEENS7_ILi96EEENS7_ILi192EEEEEELi192ENS_10bfloat16_tEfNS_4arch4Sm80ELb1ELb0ELb0ELb1ELb0ELb0ELb1ELb0EEENS1_21CollectiveEpilogueFwdINS6_IJS8_SA_S9_EEENS6_IJNS7_ILi1EEESI_SI_EEESC_SE_Li256ELb1ELb1ELb0ELb0EEENS1_19SingleTileSchedulerILb1ELb0ELb1ELi128EEEEEEEEEvNT_6ParamsE)
        /*002c*/ 	.word	0x00000000


	//----- nvinfo : EIATTR_REGCOUNT
	.align		4
.L_18:
        /*0030*/ 	.byte	0x04, 0x2f
        /*0032*/ 	.short	(.L_20 - .L_19)
	.align		4
.L_19:
        /*0034*/ 	.word	index@(_ZN7cutlass13device_kernelIN5flash19enable_sm80_to_sm89INS1_16FlashAttnFwdSm80INS1_25CollectiveMainloopFwdSm80ILi8ELi2ELb1EN4cute5tupleIJNS5_1CILi128EEENS7_ILi96EEENS7_ILi192EEEEEELi192ENS_10bfloat16_tEfNS_4arch4Sm80ELb1ELb0ELb0ELb0ELb0ELb0ELb1ELb0EEENS1_21CollectiveEpilogueFwdINS6_IJS8_SA_S9_EEENS6_IJNS7_ILi1EEESI_SI_EEESC_SE_Li256ELb0ELb1ELb0ELb0EEENS1_30DynamicPersistentTileSchedulerILi256ELi256ELb0ELb1ELb0EEEEEEEEEvNT_6ParamsE)
        /*0038*/ 	.word	0x00000004


	//----- nvinfo : EIATTR_FRAME_SIZE
	.align		4
.L_20:
        /*003c*/ 	.byte	0x04, 0x11
        /*003e*/ 	.short	(.L_22 - .L_21)
	.align		4
.L_21:
        /*0040*/ 	.word	index@(_ZN7cutlass13device_kernelIN5flash19enable_sm80_to_sm89INS1_16FlashAttnFwdSm80INS1_25CollectiveMainloopFwdSm80ILi8ELi2ELb1EN4cute5tupleIJNS5_1CILi128EEENS7_ILi96EEENS7_ILi192EEEEEELi192ENS_10bfloat16_tEfNS_4arch4Sm80ELb1ELb0ELb0ELb0ELb0ELb0ELb1ELb0EEENS1_21CollectiveEpilogueFwdINS6_IJS8_SA_S9_EEENS6_IJNS7_ILi1EEESI_SI_EEESC_SE_Li256ELb0ELb1ELb0ELb0EEENS1_30DynamicPersistentTileSchedulerILi256ELi256ELb0ELb1ELb0EEEEEEEEEvNT_6ParamsE)
        /*0044*/ 	.word	0x00000000


	//----- nvinfo : EIATTR_REGCOUNT
	.align		4
.L_22:
        /*0048*/ 	.byte	0x04, 0x2f
        /*004a*/ 	.short	(.L_24 - .L_23)
	.align		4
.L_23:
        /*004c*/ 	.word	index@(_ZN7cutlass13device_kernelIN5flash19enable_sm80_to_sm89INS1_16FlashAttnFwdSm80INS1_25CollectiveMainloopFwdSm80ILi8ELi2ELb0EN4cute5tupleIJNS5_1CILi128EEENS7_ILi64EEENS7_ILi192EEEEEELi192ENS_10bfloat16_tEfNS_4arch4Sm80ELb0ELb1ELb0ELb1ELb0ELb1ELb1ELb0EEENS1_21CollectiveEpilogueFwdINS6_IJS8_SA_S9_EEENS6_IJNS7_ILi1EEESI_SI_EEESC_SE_Li256ELb1ELb1ELb0ELb0EEENS1_19SingleTileSchedulerILb1ELb0ELb1ELi128EEEEEEEEEvNT_6ParamsE)
        /*0050*/ 	.word	0x00000004


	//----- nvinfo : EIATTR_FRAME_SIZE
	.align		4
.L_24:
        /*0054*/ 	.byte	0x04, 0x11
        /*0056*/ 	.short	(.L_26 - .L_25)
	.align		4
.L_25:
        /*0058*/ 	.word	index@(_ZN7cutlass13device_kernelIN5flash19enable_sm80_to_sm89INS1_16FlashAttnFwdSm80INS1_25CollectiveMainloopFwdSm80ILi8ELi2ELb0EN4cute5tupleIJNS5_1CILi128EEENS7_ILi64EEENS7_ILi192EEEEEELi192ENS_10bfloat16_tEfNS_4arch4Sm80ELb0ELb1ELb0ELb1ELb0ELb1ELb1ELb0EEENS1_21CollectiveEpilogueFwdINS6_IJS8_SA_S9_EEENS6_IJNS7_ILi1EEESI_SI_EEESC_SE_Li256ELb1ELb1ELb0ELb0EEENS1_19SingleTileSchedulerILb1ELb0ELb1ELi128EEEEEEEEEvNT_6ParamsE)
        /*005c*/ 	.word	0x00000000


	//----- nvinfo : EIATTR_REGCOUNT
	.align		4
.L_26:
        /*0060*/ 	.byte	0x04, 0x2f
        /*0062*/ 	.short	(.L_28 - .L_27)
	.align		4
.L_27:
        /*0064*/ 	.word	index@(_ZN7cutlass13device_kernelIN5flash19enable_sm80_to_sm89INS1_16FlashAttnFwdSm80INS1_25CollectiveMainloopFwdSm80ILi8ELi2ELb0EN4cute5tupleIJNS5_1CILi128EEENS7_ILi64EEENS7_ILi192EEEEEELi192ENS_10bfloat16_tEfNS_4arch4Sm80ELb0ELb1ELb0ELb1ELb0ELb0ELb1ELb0EEENS1_21CollectiveEpilogueFwdINS6_IJS8_SA_S9_EEENS6_IJNS7_ILi1EEESI_SI_EEESC_SE_Li256ELb1ELb1ELb0ELb0EEENS1_19SingleTileSchedulerILb1ELb0ELb1ELi128EEEEEEEEEvNT_6ParamsE)
        /*0068*/ 	.word	0x00000004


	//----- nvinfo : EIATTR_FRAME_SIZE
	.align		4
.L_28:
        /*006c*/ 	.byte	0x04, 0x11
        /*006e*/ 	.short	(.L_30 - .L_29)
	.align		4
.L_29:
        /*0070*/ 	.word	index@(_ZN7cutlass13device_kernelIN5flash19enable_sm80_to_sm89INS1_16FlashAttnFwdSm80INS1_25CollectiveMainloopFwdSm80ILi8ELi2ELb0EN4cute5tupleIJNS5_1CILi128EEENS7_ILi64EEENS7_ILi192EEEEEELi192ENS_10bfloat16_tEfNS_4arch4Sm80ELb0ELb1ELb0ELb1ELb0ELb0ELb1ELb0EEENS1_21CollectiveEpilogueFwdINS6_IJS8_SA_S9_EEENS6_IJNS7_ILi1EEESI_SI_EEESC_SE_Li256ELb1ELb1ELb0ELb0EEENS1_19SingleTileSchedulerILb1ELb0ELb1ELi128EEEEEEEEEvNT_6ParamsE)
        /*0074*/ 	.word	0x00000000


	//----- nvinfo : EIATTR_REGCOUNT
	.align		4
.L_30:
        /*0078*/ 	.byte	0x04, 0x2f
        /*007a*/ 	.short	(.L_32 - .L_31)
	.align		4
.L_31:
        /*007c*/ 	.word	index@(_ZN7cutlass13device_kernelIN5flash19enable_sm80_to_sm89INS1_16FlashAttnFwdSm80INS1_25CollectiveMainloopFwdSm80ILi8ELi2ELb0EN4cute5tupleIJNS5_1CILi128EEENS7_ILi64EEENS7_ILi192EEEEEELi192ENS_10bfloat16_tEfNS_4arch4Sm80ELb0ELb1ELb0ELb0ELb0ELb0ELb1ELb0EEENS1_21CollectiveEpilogueFwdINS6_IJS8_SA_S9_EEENS6_IJNS7_ILi1EEESI_SI_EEESC_SE_Li256ELb0ELb1ELb0ELb0EEENS1_19SingleTileSchedulerILb0ELb0ELb1ELi128EEEEEEEEEvNT_6ParamsE)
        /*0080*/ 	.word	0x00000004


	//----- nvinfo : EIATTR_FRAME_SIZE
	.align		4
.L_32:
        /*0084*/ 	.byte	0x04, 0x11
        /*0086*/ 	.short	(.L_34 - .L_33)
	.align		4
.L_33:
        /*0088*/ 	.word	index@(_ZN7cutlass13device_kernelIN5flash19enable_sm80_to_sm89INS1_16FlashAttnFwdSm80INS1_25CollectiveMainloopFwdSm80ILi8ELi2ELb0EN4cute5tupleIJNS5_1CILi128EEENS7_ILi64EEENS7_ILi192EEEEEELi192ENS_10bfloat16_tEfNS_4arch4Sm80ELb0ELb1ELb0ELb0ELb0ELb0ELb1ELb0EEENS1_21CollectiveEpilogueFwdINS6_IJS8_SA_S9_EEENS6_IJNS7_ILi1EEESI_SI_EEESC_SE_Li256ELb0ELb1ELb0ELb0EEENS1_19SingleTileSchedulerILb0ELb0ELb1ELi128EEEEEEEEEvNT_6ParamsE)
        /*008c*/ 	.word	0x00000000


	//----- nvinfo : EIATTR_REGCOUNT
	.align		4
.L_34:
        /*0090*/ 	.byte	0x04, 0x2f
        /*0092*/ 	.short	(.L_36 - .L_35)
	.align		4
.L_35:
        /*0094*/ 	.word	index@(_ZN7cutlass13device_kernelIN5flash19enable_sm80_to_sm89INS1_16FlashAttnFwdSm80INS1_25CollectiveMainloopFwdSm80ILi8ELi2ELb0EN4cute5tupleIJNS5_1CILi128EEENS7_ILi64EEENS7_ILi192EEEEEELi192ENS_10bfloat16_tEfNS_4arch4Sm80ELb0ELb0ELb0ELb1ELb0ELb1ELb1ELb0EEENS1_21CollectiveEpilogueFwdINS6_IJS8_SA_S9_EEENS6_IJNS7_ILi1EEESI_SI_EEESC_SE_Li256ELb1ELb1ELb0ELb0EEENS1_19SingleTileSchedulerILb1ELb0ELb1ELi128EEEEEEEEEvNT_6ParamsE)
        /*0098*/ 	.word	0x00000004


	//----- nvinfo : EIATTR_FRAME_SIZE
	.align		4
.L_36:
        /*009c*/ 	.byte	0x04, 0x11
        /*009e*/ 	.short	(.L_38 - .L_37)
	.align		4
.L_37:
        /*00a0*/ 	.word	index@(_ZN7cutlass13device_kernelIN5flash19enable_sm80_to_sm89INS1_16FlashAttnFwdSm80INS1_25CollectiveMainloopFwdSm80ILi8ELi2ELb0EN4cute5tupleIJNS5_1CILi128EEENS7_ILi64EEENS7_ILi192EEEEEELi192ENS_10bfloat16_tEfNS_4arch4Sm80ELb0ELb0ELb0ELb1ELb0ELb1ELb1ELb0EEENS1_21CollectiveEpilogueFwdINS6_IJS8_SA_S9_EEENS6_IJNS7_ILi1EEESI_SI_EEESC_SE_Li256ELb1ELb1ELb0ELb0EEENS1_19SingleTileSchedulerILb1ELb0ELb1ELi128EEEEEEEEEvNT_6ParamsE)
        /*00a4*/ 	.word	0x00000000


	//----- nvinfo : EIATTR_REGCOUNT
	.align		4
.L_38:
        /*00a8*/ 	.byte	0x04, 0x2f
        /*00aa*/ 	.short	(.L_40 - .L_39)
	.align		4
.L_39:
        /*00ac*/ 	.word	index@(_ZN7cutlass13device_kernelIN5flash19enable_sm80_to_sm89INS1_16FlashAttnFwdSm80INS1_25CollectiveMainloopFwdSm80ILi8ELi2ELb1EN4cute5tupleIJNS5_1CILi128EEENS7_ILi96EEENS7_ILi192EEEEEELi192ENS_10bfloat16_tEfNS_4arch4Sm80ELb0ELb0ELb0ELb1ELb0ELb0ELb1ELb0EEENS1_21CollectiveEpilogueFwdINS6_IJS8_SA_S9_EEENS6_IJNS7_ILi1EEESI_SI_EEESC_SE_Li256ELb1ELb1ELb0ELb0EEENS1_19SingleTileSchedulerILb1ELb0ELb1ELi128EEEEEEEEEvNT_6ParamsE)
        /*00b0*/ 	.word	0x00000004


	//----- nvinfo : EIATTR_FRAME_SIZE
	.align		4
.L_40:
        /*00b4*/ 	.byte	0x04, 0x11
        /*00b6*/ 	.short	(.L_42 - .L_41)
	.align		4
.L_41:
        /*00b8*/ 	.word	index@(_ZN7cutlass13device_kernelIN5flash19enable_sm80_to_sm89INS1_16FlashAttnFwdSm80INS1_25CollectiveMainloopFwdSm80ILi8ELi2ELb1EN4cute5tupleIJNS5_1CILi128EEENS7_ILi96EEENS7_ILi192EEEEEELi192ENS_10bfloat16_tEfNS_4arch4Sm80ELb0ELb0ELb0ELb1ELb0ELb0ELb1ELb0EEENS1_21CollectiveEpilogueFwdINS6_IJS8_SA_S9_EEENS6_IJNS7_ILi1EEESI_SI_EEESC_SE_Li256ELb1ELb1ELb0ELb0EEENS1_19SingleTileSchedulerILb1ELb0ELb1ELi128EEEEEEEEEvNT_6ParamsE)
        /*00bc*/ 	.word	0x00000000


	//----- nvinfo : EIATTR_REGCOUNT
	.align		4
.L_42:
        /*00c0*/ 	.byte	0x04, 0x2f
        /*00c2*/ 	.short	(.L_44 - .L_43)
	.align		4
.L_43:
        /*00c4*/ 	.word	index@(_ZN7cutlass13device_kernelIN5flash19enable_sm80_to_sm89INS1_16FlashAttnFwdSm80INS1_25CollectiveMainloopFwdSm80ILi8ELi2ELb1EN4cute5tupleIJNS5_1CILi128EEENS7_ILi96EEENS7_ILi192EEEEEELi192ENS_10bfloat16_tEfNS_4arch4Sm80ELb0ELb0ELb0ELb0ELb0ELb0ELb1ELb0EEENS1_21CollectiveEpilogueFwdINS6_IJS8_SA_S9_EEENS6_IJNS7_ILi1EEESI_SI_EEESC_SE_Li256ELb0ELb1ELb0ELb0EEENS1_19SingleTileSchedulerILb0ELb0ELb1ELi128EEEEEEEEEvNT_6ParamsE)
        /*00c8*/ 	.word	0x00000004


	//----- nvinfo : EIATTR_FRAME_SIZE
	.align		4
.L_44:
        /*00cc*/ 	.byte	0x04, 0x11
        /*00ce*/ 	.short	(.L_46 - .L_45)
	.align		4
.L_45:
        /*00d0*/ 	.word	index@(_ZN7cutlass13device_kernelIN5flash19enable_sm80_to_sm89INS1_16FlashAttnFwdSm80INS1_25CollectiveMainloopFwdSm80ILi8ELi2ELb1EN4cute5tupleIJNS5_1CILi128EEENS7_ILi96EEENS7_ILi192EEEEEELi192ENS_10bfloat16_tEfNS_4arch4Sm80ELb0ELb0ELb0ELb0ELb0ELb0ELb1ELb0EEENS1_21CollectiveEpilogueFwdINS6_IJS8_SA_S9_EEENS6_IJNS7_ILi1EEESI_SI_EEESC_SE_Li256ELb0ELb1ELb0ELb0EEENS1_19SingleTileSchedulerILb0ELb0ELb1ELi128EEEEEEEEEvNT_6ParamsE)
        /*00d4*/ 	.word	0x00000000


	//----- nvinfo : EIATTR_REGCOUNT
	.align		4
.L_46:
        /*00d8*/ 	.byte	0x04, 0x2f
        /*00da*/ 	.short	(.L_48 - .L_47)
	.align		4
.L_47:
        /*00dc*/ 	.word	index@(_ZN7cutlass13device_kernelIN5flash19enable_sm80_to_sm89INS1_16FlashAttnFwdSm80INS1_25CollectiveMainloopFwdSm80ILi8ELi1ELb0EN4cute5tupleIJNS5_1CILi128EEENS7_ILi64EEENS7_ILi192EEEEEELi192ENS_10bfloat16_tEfNS_4arch4Sm80ELb1ELb0ELb0ELb1ELb0ELb1ELb1ELb0EEENS1_21CollectiveEpilogueFwdINS6_IJS8_SA_S9_EEENS6_IJNS7_ILi1EEESI_SI_EEESC_SE_Li256ELb1ELb1ELb0ELb0EEENS1_19SingleTileSchedulerILb1ELb0ELb1ELi128EEEEEEEEEvNT_6ParamsE)
        /*00e0*/ 	.word	0x00000004


	//----- nvinfo : EIATTR_FRAME_SIZE
	.align		4
.L_48:
        /*00e4*/ 	.byte	0x04, 0x11
        /*00e6*/ 	.short	(.L_50 - .L_49)
	.align		4
.L_49:
        /*00e8*/ 	.word	index@(_ZN7cutlass13device_kernelIN5flash19enable_sm80_to_sm89INS1_16FlashAttnFwdSm80INS1_25CollectiveMainloopFwdSm80ILi8ELi1ELb0EN4cute5tupleIJNS5_1CILi128EEENS7_ILi64EEENS7_ILi192EEEEEELi192ENS_10bfloat16_tEfNS_4arch4Sm80ELb1ELb0ELb0ELb1ELb0ELb1ELb1ELb0EEENS1_21CollectiveEpilogueFwdINS6_IJS8_SA_S9_EEENS6_IJNS7_ILi1EEESI_SI_EEESC_SE_Li256ELb1ELb1ELb0ELb0EEENS1_19SingleTileSchedulerILb1ELb0ELb1ELi128EEEEEEEEEvNT_6ParamsE)
        /*00ec*/ 	.word	0x00000000


	//----- nvinfo : EIATTR_REGCOUNT
	.align		4
.L_50:
        /*00f0*/ 	.byte	0x04, 0x2f
        /*00f2*/ 	.short	(.L_52 - .L_51)
	.align		4
.L_51:
        /*00f4*/ 	.word	index@(_ZN7cutlass13device_kernelIN5flash19enable_sm80_to_sm89INS1_16FlashAttnFwdSm80INS1_25CollectiveMainloopFwdSm80ILi8ELi1ELb1EN4cute5tupleIJNS5_1CILi128EEENS7_ILi96EEENS7_ILi192EEEEEELi192ENS_10bfloat16_tEfNS_4arch4Sm80ELb1ELb0ELb0ELb1ELb0ELb0ELb1ELb0EEENS1_21CollectiveEpilogueFwdINS6_IJS8_SA_S9_EEENS6_IJNS7_ILi1EEESI_SI_EEESC_SE_Li256ELb1ELb1ELb0ELb0EEENS1_19SingleTileSchedulerILb1ELb0ELb1ELi128EEEEEEEEEvNT_6ParamsE)
        /*00f8*/ 	.word	0x00000004


	//----- nvinfo : EIATTR_FRAME_SIZE
	.align		4
.L_52:
        /*00fc*/ 	.byte	0x04, 0x11
        /*00fe*/ 	.short	(.L_54 - .L_53)
	.align		4
.L_53:
        /*0100*/ 	.word	index@(_ZN7cutlass13device_kernelIN5flash19enable_sm80_to_sm89INS1_16FlashAttnFwdSm80INS1_25CollectiveMainloopFwdSm80ILi8ELi1ELb1EN4cute5tupleIJNS5_1CILi128EEENS7_ILi96EEENS7_ILi192EEEEEELi192ENS_10bfloat16_tEfNS_4arch4Sm80ELb1ELb0ELb0ELb1ELb0ELb0ELb1ELb0EEENS1_21CollectiveEpilogueFwdINS6_IJS8_SA_S9_EEENS6_IJNS7_ILi1EEESI_SI_EEESC_SE_Li256ELb1ELb1ELb0ELb0EEENS1_19SingleTileSchedulerILb1ELb0ELb1ELi128EEEEEEEEEvNT_6ParamsE)
        /*0104*/ 	.word	0x00000000


	//----- nvinfo : EIATTR_REGCOUNT
	.align		4
.L_54:
        /*0108*/ 	.byte	0x04, 0x2f
        /*010a*/ 	.short	(.L_56 - .L_55)
	.align		4
.L_55:
        /*010c*/ 	.word	index@(_ZN7cutlass13device_kernelIN5flash19enable_sm80_to_sm89INS1_16FlashAttnFwdSm80INS1_25CollectiveMainloopFwdSm80ILi8ELi1ELb1EN4cute5tupleIJNS5_1CILi128EEENS7_ILi96EEENS7_ILi192EEEEEELi192ENS_10bfloat16_tEfNS_4arch4Sm80ELb1ELb0ELb0ELb0ELb0ELb0ELb1ELb0EEENS1_21CollectiveEpilogueFwdINS6_IJS8_SA_S9_EEENS6_IJNS7_ILi1EEESI_SI_EEESC_SE_Li256ELb0ELb1ELb0ELb0EEENS1_30DynamicPersistentTileSchedulerILi256ELi256ELb0ELb1ELb0EEEEEEEEEvNT_6ParamsE)
        /*0110*/ 	.word	0x00000004


	//----- nvinfo : EIATTR_FRAME_SIZE
	.align		4
.L_56:
        /*0114*/ 	.byte	0x04, 0x11
        /*0116*/ 	.short	(.L_58 - .L_57)
	.align		4
.L_57:
        /*0118*/ 	.word	index@(_ZN7cutlass13device_kernelIN5flash19enable_sm80_to_sm89INS1_16FlashAttnFwdSm80INS1_25CollectiveMainloopFwdSm80ILi8ELi1ELb1EN4cute5tupleIJNS5_1CILi128EEENS7_ILi96EEENS7_ILi192EEEEEELi192ENS_10bfloat16_tEfNS_4arch4Sm80ELb1ELb0ELb0ELb0ELb0ELb0ELb1ELb0EEENS1_21CollectiveEpilogueFwdINS6_IJS8_SA_S9_EEENS6_IJNS7_ILi1EEESI_SI_EEESC_SE_Li256ELb0ELb1ELb0ELb0EEENS1_30DynamicPersistentTileSchedulerILi256ELi256ELb0ELb1ELb0EEEEEEEEEvNT_6ParamsE)
        /*011c*/ 	.word	0x00000000


	//----- nvinfo : EIATTR_REGCOUNT
	.align		4
.L_58:
        /*0120*/ 	.byte	0x04, 0x2f
        /*0122*/ 	.short	(.L_60 - .L_59)
	.align		4
.L_59:
        /*0124*/ 	.word	index@(_ZN7cutlass13device_kernelIN5flash19enable_sm80_to_sm89INS1_16FlashAttnFwdSm80INS1_25CollectiveMainloopFwdSm80ILi8ELi1ELb0EN4cute5tupleIJNS5_1CILi128EEENS7_ILi64EEENS7_ILi192EEEEEELi192ENS_10bfloat16_tEfNS_4arch4Sm80ELb0ELb1ELb0ELb1ELb0ELb1ELb1ELb0EEENS1_21CollectiveEpilogueFwdINS6_IJS8_SA_S9_EEENS6_IJNS7_ILi1EEESI_SI_EEESC_SE_Li256ELb1ELb1ELb0ELb0EEENS1_19SingleTileSchedulerILb1ELb0ELb1ELi128EEEEEEEEEvNT_6ParamsE)
        /*0128*/ 	.word	0x00000004


	//----- nvinfo : EIATTR_FRAME_SIZE
	.align		4
.L_60:
        /*012c*/ 	.byte	0x04, 0x11
        /*012e*/ 	.short	(.L_62 - .L_61)
	.align		4
.L_61:
        /*0130*/ 	.word	index@(_ZN7cutlass13device_kernelIN5flash19enable_sm80_to_sm89INS1_16FlashAttnFwdSm80INS1_25CollectiveMainloopFwdSm80ILi8ELi1ELb0EN4cute5tupleIJNS5_1CILi128EEENS7_ILi64EEENS7_ILi192EEEEEELi192ENS_10bfloat16_tEfNS_4arch4Sm80ELb0ELb1ELb0ELb1ELb0ELb1ELb1ELb0EEENS1_21CollectiveEpilogueFwdINS6_IJS8_SA_S9_EEENS6_IJNS7_ILi1EEESI_SI_EEESC_SE_Li256ELb1ELb1ELb0ELb0EEENS1_19SingleTileSchedulerILb1ELb0ELb1ELi128EEEEEEEEEvNT_6ParamsE)
        /*0134*/ 	.word	0x00000000


	//----- nvinfo : EIATTR_REGCOUNT
	.align		4
.L_62:
        /*0138*/ 	.byte	0x04, 0x2f
        /*013a*/ 	.short	(.L_64 - .L_63)
	.align		4
.L_63:
        /*013c*/ 	.word	index@(_ZN7cutlass13device_kernelIN5flash19enable_sm80_to_sm89INS1_16FlashAttnFwdSm80INS1_25CollectiveMainloopFwdSm80ILi8ELi1ELb0EN4cute5tupleIJNS5_1CILi128EEENS7_ILi64EEENS7_ILi192EEEEEELi192ENS_10bfloat16_tEfNS_4arch4Sm80ELb0ELb1ELb0ELb1ELb0ELb0ELb1ELb0EEENS1_21CollectiveEpilogueFwdINS6_IJS8_SA_S9_EEENS6_IJNS7_ILi1EEESI_SI_EEESC_SE_Li256ELb1ELb1ELb0ELb0EEENS1_19SingleTileSchedulerILb1ELb0ELb1ELi128EEEEEEEEEvNT_6ParamsE)
        /*0140*/ 	.word	0x00000004


	//----- nvinfo : EIATTR_FRAME_SIZE
	.align		4
.L_64:
        /*0144*/ 	.byte	0x04, 0x11
        /*0146*/ 	.short	(.L_66 - .L_65)
	.align		4
.L_65:
        /*0148*/ 	.word	index@(_ZN7cutlass13device_kernelIN5flash19enable_sm80_to_sm89INS1_16FlashAttnFwdSm80INS1_25CollectiveMainloopFwdSm80ILi8ELi1ELb0EN4cute5tupleIJNS5_1CILi128EEENS7_ILi64EEENS7_ILi192EEEEEELi192ENS_10bfloat16_tEfNS_4arch4Sm80ELb0ELb1ELb0ELb1ELb0ELb0ELb1ELb0EEENS1_21CollectiveEpilogueFwdINS6_IJS8_SA_S9_EEENS6_IJNS7_ILi1EEESI_SI_EEESC_SE_Li256ELb1ELb1ELb0ELb0EEENS1_19SingleTileSchedulerILb1ELb0ELb1ELi128EEEEEEEEEvNT_6ParamsE)
        /*014c*/ 	.word	0x00000000


	//----- nvinfo : EIATTR_REGCOUNT
	.align		4
.L_66:
        /*0150*/ 	.byte	0x04, 0x2f
        /*0152*/ 	.short	(.L_68 - .L_67)
	.align		4
.L_67:
        /*0154*/ 	.word	index@(_ZN7cutlass13device_kernelIN5flash19enable_sm80_to_sm89INS1_16FlashAttnFwdSm80INS1_25CollectiveMainloopFwdSm80ILi8ELi1ELb0EN4cute5tupleIJNS5_1CILi128EEENS7_ILi64EEENS7_ILi192EEEEEELi192ENS_10bfloat16_tEfNS_4arch4Sm80ELb0ELb1ELb0ELb0ELb0ELb0ELb1ELb0EEENS1_21CollectiveEpilogueFwdINS6_IJS8_SA_S9_EEENS6_IJNS7_ILi1EEESI_SI_EEESC_SE_Li256ELb0ELb1ELb0ELb0EEENS1_19SingleTileSchedulerILb0ELb0ELb1ELi128EEEEEEEEEvNT_6ParamsE)
        /*0158*/ 	.word	0x00000004


	//----- nvinfo : EIATTR_FRAME_SIZE
	.align		4
.L_68:
        /*015c*/ 	.byte	0x04, 0x11
        /*015e*/ 	.short	(.L_70 - .L_69)
	.align		4
.L_69:
        /*0160*/ 	.word	index@(_ZN7cutlass13device_kernelIN5flash19enable_sm80_to_sm89INS1_16FlashAttnFwdSm80INS1_25CollectiveMainloopFwdSm80ILi8ELi1ELb0EN4cute5tupleIJNS5_1CILi128EEENS7_ILi64EEENS7_ILi192EEEEEELi192ENS_10bfloat16_tEfNS_4arch4Sm80ELb0ELb1ELb0ELb0ELb0ELb0ELb1ELb0EEENS1_21CollectiveEpilogueFwdINS6_IJS8_SA_S9_EEENS6_IJNS7_ILi1EEESI_SI_EEESC_SE_Li256ELb0ELb1ELb0ELb0EEENS1_19SingleTileSchedulerILb0ELb0ELb1ELi128EEEEEEEEEvNT_6ParamsE)
        /*0164*/ 	.word	0x00000000


	//----- nvinfo : EIATTR_REGCOUNT
	.align		4
.L_70:
        /*0168*/ 	.byte	0x04, 0x2f
        /*016a*/ 	.short	(.L_72 - .L_71)
	.align		4
.L_71:
        /*016c*/ 	.word	index@(_ZN7cutlass13device_kernelIN5flash19enable_sm80_to_sm89INS1_16FlashAttnFwdSm80INS1_25CollectiveMainloopFwdSm80ILi8ELi1ELb0EN4cute5tupleIJNS5_1CILi128EEENS7_ILi64EEENS7_ILi192EEEEEELi192ENS_10bfloat16_tEfNS_4arch4Sm80ELb0ELb0ELb0ELb1ELb0ELb1ELb1ELb0EEENS1_21CollectiveEpilogueFwdINS6_IJS8_SA_S9_EEENS6_IJNS7_ILi1EEESI_SI_EEESC_SE_Li256ELb1ELb1ELb0ELb0EEENS1_19SingleTileSchedulerILb1ELb0ELb1ELi128EEEEEEEEEvNT_6ParamsE)
        /*0170*/ 	.word	0x00000004


	//----- nvinfo : EIATTR_FRAME_SIZE
	.align		4
.L_72:
        /*0174*/ 	.byte	0x04, 0x11
        /*0176*/ 	.short	(.L_74 - .L_73)
	.align		4
.L_73:
        /*0178*/ 	.word	index@(_ZN7cutlass13device_kernelIN5flash19enable_sm80_to_sm89INS1_16FlashAttnFwdSm80INS1_25CollectiveMainloopFwdSm80ILi8ELi1ELb0EN4cute5tupleIJNS5_1CILi128EEENS7_ILi64EEENS7_ILi192EEEEEELi192ENS_10bfloat16_tEfNS_4arch4Sm80ELb0ELb0ELb0ELb1ELb0ELb1ELb1ELb0EEENS1_21CollectiveEpilogueFwdINS6_IJS8_SA_S9_EEENS6_IJNS7_ILi1EEESI_SI_EEESC_SE_Li256ELb1ELb1ELb0ELb0EEENS1_19SingleTileSchedulerILb1ELb0ELb1ELi128EEEEEEEEEvNT_6ParamsE)
        /*017c*/ 	.word	0x00000000


	//----- nvinfo : EIATTR_REGCOUNT
	.align		4
.L_74:
        /*0180*/ 	.byte	0x04, 0x2f
        /*0182*/ 	.short	(.L_76 - .L_75)
	.align		4
.L_75:
        /*0184*/ 	.word	index@(_ZN7cutlass13device_kernelIN5flash19enable_sm80_to_sm89INS1_16FlashAttnFwdSm80INS1_25CollectiveMainloopFwdSm80ILi8ELi1ELb1EN4cute5tupleIJNS5_1CILi128EEENS7_ILi96EEENS7_ILi192EEEEEELi192ENS_10bfloat16_tEfNS_4arch4Sm80ELb0ELb0ELb0ELb1ELb0ELb0ELb1ELb0EEENS1_21CollectiveEpilogueFwdINS6_IJS8_SA_S9_EEENS6_IJNS7_ILi1EEESI_SI_EEESC_SE_Li256ELb1ELb1ELb0ELb0EEENS1_19SingleTileSchedulerILb1ELb0ELb1ELi128EEEEEEEEEvNT_6ParamsE)
        /*0188*/ 	.word	0x00000004


	//----- nvinfo : EIATTR_FRAME_SIZE
	.align		4
.L_76:
        /*018c*/ 	.byte	0x04, 0x11
        /*018e*/ 	.short	(.L_78 - .L_77)
	.align		4
.L_77:
        /*0190*/ 	.word	index@(_ZN7cutlass13device_kernelIN5flash19enable_sm80_to_sm89INS1_16FlashAttnFwdSm80INS1_25CollectiveMainloopFwdSm80ILi8ELi1ELb1EN4cute5tupleIJNS5_1CILi128EEENS7_ILi96EEENS7_ILi192EEEEEELi192ENS_10bfloat16_tEfNS_4arch4Sm80ELb0ELb0ELb0ELb1ELb0ELb0ELb1ELb0EEENS1_21CollectiveEpilogueFwdINS6_IJS8_SA_S9_EEENS6_IJNS7_ILi1EEESI_SI_EEESC_SE_Li256ELb1ELb1ELb0ELb0EEENS1_19SingleTileSchedulerILb1ELb0ELb1ELi128EEEEEEEEEvNT_6ParamsE)
        /*0194*/ 	.word	0x00000000


	//----- nvinfo : EIATTR_REGCOUNT
	.align		4
.L_78:
        /*0198*/ 	.byte	0x04, 0x2f
        /*019a*/ 	.short	(.L_80 - .L_79)
	.align		4
.L_79:
        /*019c*/ 	.word	index@(_ZN7cutlass13device_kernelIN5flash19enable_sm80_to_sm89INS1_16FlashAttnFwdSm80INS1_25CollectiveMainloopFwdSm80ILi8ELi1ELb1EN4cute5tupleIJNS5_1CILi128EEENS7_ILi96EEENS7_ILi192EEEEEELi192ENS_10bfloat16_tEfNS_4arch4Sm80ELb0ELb0ELb0ELb0ELb0ELb0ELb1ELb0EEENS1_21CollectiveEpilogueFwdINS6_IJS8_SA_S9_EEENS6_IJNS7_ILi1EEESI_SI_EEESC_SE_Li256ELb0ELb1ELb0ELb0EEENS1_19SingleTileSchedulerILb0ELb0ELb1ELi128EEEEEEEEEvNT_6ParamsE)
        /*01a0*/ 	.word	0x00000004


	//----- nvinfo : EIATTR_FRAME_SIZE
	.align		4
.L_80:
        /*01a4*/ 	.byte	0x04, 0x11
        /*01a6*/ 	.short	(.L_82 - .L_81)
	.align		4
.L_81:
        /*01a8*/ 	.word	index@(_ZN7cutlass13device_kernelIN5flash19enable_sm80_to_sm89INS1_16FlashAttnFwdSm80INS1_25CollectiveMainloopFwdSm80ILi8ELi1ELb1EN4cute5tupleIJNS5_1CILi128EEENS7_ILi96EEENS7_ILi192EEEEEELi192ENS_10bfloat16_tEfNS_4arch4Sm80ELb0ELb0ELb0ELb0ELb0ELb0ELb1ELb0EEENS1_21CollectiveEpilogueFwdINS6_IJS8_SA_S9_EEENS6_IJNS7_ILi1EEESI_SI_EEESC_SE_Li256ELb0ELb1ELb0ELb0EEENS1_19SingleTileSchedulerILb0ELb0ELb1ELi128EEEEEEEEEvNT_6ParamsE)
        /*01ac*/ 	.word	0x00000000


	//----- nvinfo : EIATTR_MIN_STACK_SIZE
	.align		4
.L_82:
        /*01b0*/ 	.byte	0x04, 0x12
        /*01b2*/ 	.short	(.L_84 - .L_83)
	.align		4
.L_83:
        /*01b4*/ 	.word	index@(_ZN7cutlass13device_kernelIN5flash19enable_sm80_to_sm89INS1_16FlashAttnFwdSm80INS1_25CollectiveMainloopFwdSm80ILi8ELi1ELb1EN4cute5tupleIJNS5_1CILi128EEENS7_ILi96EEENS7_ILi192EEEEEELi192ENS_10bfloat16_tEfNS_4arch4Sm80ELb0ELb0ELb0ELb0ELb0ELb0ELb1ELb0EEENS1_21CollectiveEpilogueFwdINS6_IJS8_SA_S9_EEENS6_IJNS7_ILi1EEESI_SI_EEESC_SE_Li256ELb0ELb1ELb0ELb0EEENS1_19SingleTileSchedulerILb0ELb0ELb1ELi128EEEEEEEEEvNT_6ParamsE)
        /*01b8*/ 	.word	0x00000000


	//----- nvinfo : EIATTR_MIN_STACK_SIZE
	.align		4
.L_84:
        /*01bc*/ 	.byte	0x04, 0x12
        /*01be*/ 	.short	(.L_86 - .L_85)
	.align		4
.L_85:
        /*01c0*/ 	.word	index@(_ZN7cutlass13device_kernelIN5flash19enable_sm80_to_sm89INS1_16FlashAttnFwdSm80INS1_25CollectiveMainloopFwdSm80ILi8ELi1ELb1EN4cute5tupleIJNS5_1CILi128EEENS7_ILi96EEENS7_ILi192EEEEEELi192ENS_10bfloat16_tEfNS_4arch4Sm80ELb0ELb0ELb0ELb1ELb0ELb0ELb1ELb0EEENS1_21CollectiveEpilogueFwdINS6_IJS8_SA_S9_EEENS6_IJNS7_ILi1EEESI_SI_EEESC_SE_Li256ELb1ELb1ELb0ELb0EEENS1_19SingleTileSchedulerILb1ELb0ELb1ELi128EEEEEEEEEvNT_6ParamsE)
        /*01c4*/ 	.word	0x00000000


	//----- nvinfo : EIATTR_MIN_STACK_SIZE
	.align		4
.L_86:
        /*01c8*/ 	.byte	0x04, 0x12
        /*01ca*/ 	.short	(.L_88 - .L_87)
	.align		4
.L_87:
        /*01cc*/ 	.word	index@(_ZN7cutlass13device_kernelIN5flash19enable_sm80_to_sm89INS1_16FlashAttnFwdSm80INS1_25CollectiveMainloopFwdSm80ILi8ELi1ELb0EN4cute5tupleIJNS5_1CILi128EEENS7_ILi64EEENS7_ILi192EEEEEELi192ENS_10bfloat16_tEfNS_4arch4Sm80ELb0ELb0ELb0ELb1ELb0ELb1ELb1ELb0EEENS1_21CollectiveEpilogueFwdINS6_IJS8_SA_S9_EEENS6_IJNS7_ILi1EEESI_SI_EEESC_SE_Li256ELb1ELb1ELb0ELb0EEENS1_19SingleTileSchedulerILb1ELb0ELb1ELi128EEEEEEEEEvNT_6ParamsE)
        /*01d0*/ 	.word	0x00000000


	//----- nvinfo : EIATTR_MIN_STACK_SIZE
	.align		4
.L_88:
        /*01d4*/ 	.byte	0x04, 0x12
        /*01d6*/ 	.short	(.L_90 - .L_89)
	.align		4
.L_89:
        /*01d8*/ 	.word	index@(_ZN7cutlass13device_kernelIN5flash19enable_sm80_to_sm89INS1_16FlashAttnFwdSm80INS1_25CollectiveMainloopFwdSm80ILi8ELi1ELb0EN4cute5tupleIJNS5_1CILi128EEENS7_ILi64EEENS7_ILi192EEEEEELi192ENS_10bfloat16_tEfNS_4arch4Sm80ELb0ELb1ELb0ELb0ELb0ELb0ELb1ELb0EEENS1_21CollectiveEpilogueFwdINS6_IJS8_SA_S9_EEENS6_IJNS7_ILi1EEESI_SI_EEESC_SE_Li256ELb0ELb1ELb0ELb0EEENS1_19SingleTileSchedulerILb0ELb0ELb1ELi128EEEEEEEEEvNT_6ParamsE)
        /*01dc*/ 	.word	0x00000000


	//----- nvinfo : EIATTR_MIN_STACK_SIZE
	.align		4
.L_90:
        /*01e0*/ 	.byte	0x04, 0x12
        /*01e2*/ 	.short	(.L_92 - .L_91)
	.align		4
.L_91:
        /*01e4*/ 	.word	index@(_ZN7cutlass13device_kernelIN5flash19enable_sm80_to_sm89INS1_16FlashAttnFwdSm80INS1_25CollectiveMainloopFwdSm80ILi8ELi1ELb0EN4cute5tupleIJNS5_1CILi128EEENS7_ILi64EEENS7_ILi192EEEEEELi192ENS_10bfloat16_tEfNS_4arch4Sm80ELb0ELb1ELb0ELb1ELb0ELb0ELb1ELb0EEENS1_21CollectiveEpilogueFwdINS6_IJS8_SA_S9_EEENS6_IJNS7_ILi1EEESI_SI_EEESC_SE_Li256ELb1ELb1ELb0ELb0EEENS1_19SingleTileSchedulerILb1ELb0ELb1ELi128EEEEEEEEEvNT_6ParamsE)
        /*01e8*/ 	.word	0x00000000


	//----- nvinfo : EIATTR_MIN_STACK_SIZE
	.align		4
.L_92:
        /*01ec*/ 	.byte	0x04, 0x12
        /*01ee*/ 	.short	(.L_94 - .L_93)
	.align		4
.L_93:
        /*01f0*/ 	.word	index@(_ZN7cutlass13device_kernelIN5flash19enable_sm80_to_sm89INS1_16FlashAttnFwdSm80INS1_25CollectiveMainloopFwdSm80ILi8ELi1ELb0EN4cute5tupleIJNS5_1CILi128EEENS7_ILi64EEENS7_ILi192EEEEEELi192ENS_10bfloat16_tEfNS_4arch4Sm80ELb0ELb1ELb0ELb1ELb0ELb1ELb1ELb0EEENS1_21CollectiveEpilogueFwdINS6_IJS8_SA_S9_EEENS6_IJNS7_ILi1EEESI_SI_EEESC_SE_Li256ELb1ELb1ELb0ELb0EEENS1_19SingleTileSchedulerILb1ELb0ELb1ELi128EEEEEEEEEvNT_6ParamsE)
        /*01f4*/ 	.word	0x00000000


	//----- nvinfo : EIATTR_MIN_STACK_SIZE
	.align		4
.L_94:
        /*01f8*/ 	.byte	0x04, 0x12
        /*01fa*/ 	.short	(.L_96 - .L_95)
	.align		4
.L_95:
        /*01fc*/ 	.word	index@(_ZN7cutlass13device_kernelIN5flash19enable_sm80_to_sm89INS1_16FlashAttnFwdSm80INS1_25CollectiveMainloopFwdSm80ILi8ELi1ELb1EN4cute5tupleIJNS5_1CILi128EEENS7_ILi96EEENS7_ILi192EEEEEELi192ENS_10bfloat16_tEfNS_4arch4Sm80ELb1ELb0ELb0ELb0ELb0ELb0ELb1ELb0EEENS1_21CollectiveEpilogueFwdINS6_IJS8_SA_S9_EEENS6_IJNS7_ILi1EEESI_SI_EEESC_SE_Li256ELb0ELb1ELb0ELb0EEENS1_30DynamicPersistentTileSchedulerILi256ELi256ELb0ELb1ELb0EEEEEEEEEvNT_6ParamsE)
        /*0200*/ 	.word	0x00000000


	//----- nvinfo : EIATTR_MIN_STACK_SIZE
	.align		4
.L_96:
        /*0204*/ 	.byte	0x04, 0x12
        /*0206*/ 	.short	(.L_98 - .L_97)
	.align		4
.L_97:
        /*0208*/ 	.word	index@(_ZN7cutlass13device_kernelIN5flash19enable_sm80_to_sm89INS1_16FlashAttnFwdSm80INS1_25CollectiveMainloopFwdSm80ILi8ELi1ELb1EN4cute5tupleIJNS5_1CILi128EEENS7_ILi96EEENS7_ILi192EEEEEELi192ENS_10bfloat16_tEfNS_4arch4Sm80ELb1ELb0ELb0ELb1ELb0ELb0ELb1ELb0EEENS1_21CollectiveEpilogueFwdINS6_IJS8_SA_S9_EEENS6_IJNS7_ILi1EEESI_SI_EEESC_SE_Li256ELb1ELb1ELb0ELb0EEENS1_19SingleTileSchedulerILb1ELb0ELb1ELi128EEEEEEEEEvNT_6ParamsE)
        /*020c*/ 	.word	0x00000000


	//----- nvinfo : EIATTR_MIN_STACK_SIZE
	.align		4
.L_98:
        /*0210*/ 	.byte	0x04, 0x12
        /*0212*/ 	.short	(.L_100 - .L_99)
	.align		4
.L_99:
        /*0214*/ 	.word	index@(_ZN7cutlass13device_kernelIN5flash19enable_sm80_to_sm89INS1_16FlashAttnFwdSm80INS1_25CollectiveMainloopFwdSm80ILi8ELi1ELb0EN4cute5tupleIJNS5_1CILi128EEENS7_ILi64EEENS7_ILi192EEEEEELi192ENS_10bfloat16_tEfNS_4arch4Sm80ELb1ELb0ELb0ELb1ELb0ELb1ELb1ELb0EEENS1_21CollectiveEpilogueFwdINS6_IJS8_SA_S9_EEENS6_IJNS7_ILi1EEESI_SI_EEESC_SE_Li256ELb1ELb1ELb0ELb0EEENS1_19SingleTileSchedulerILb1ELb0ELb1ELi128EEEEEEEEEvNT_6ParamsE)
        /*0218*/ 	.word	0x00000000


	//----- nvinfo : EIATTR_MIN_STACK_SIZE
	.align		4
.L_100:
        /*021c*/ 	.byte	0x04, 0x12
        /*021e*/ 	.short	(.L_102 - .L_101)
	.align		4
.L_101:
        /*0220*/ 	.word	index@(_ZN7cutlass13device_kernelIN5flash19enable_sm80_to_sm89INS1_16FlashAttnFwdSm80INS1_25CollectiveMainloopFwdSm80ILi8ELi2ELb1EN4cute5tupleIJNS5_1CILi128EEENS7_ILi96EEENS7_ILi192EEEEEELi192ENS_10bfloat16_tEfNS_4arch4Sm80ELb0ELb0ELb0ELb0ELb0ELb0ELb1ELb0EEENS1_21CollectiveEpilogueFwdINS6_IJS8_SA_S9_EEENS6_IJNS7_ILi1EEESI_SI_EEESC_SE_Li256ELb0ELb1ELb0ELb0EEENS1_19SingleTileSchedulerILb0ELb0ELb1ELi128EEEEEEEEEvNT_6ParamsE)
        /*0224*/ 	.word	0x00000000


	//----- nvinfo : EIATTR_MIN_STACK_SIZE
	.align		4
.L_102:
        /*0228*/ 	.byte	0x04, 0x12
        /*022a*/ 	.short	(.L_104 - .L_103)
	.align		4
.L_103:
        /*022c*/ 	.word	index@(_ZN7cutlass13device_kernelIN5flash19enable_sm80_to_sm89INS1_16FlashAttnFwdSm80INS1_25CollectiveMainloopFwdSm80ILi8ELi2ELb1EN4cute5tupleIJNS5_1CILi128EEENS7_ILi96EEENS7_ILi192EEEEEELi192ENS_10bfloat16_tEfNS_4arch4Sm80ELb0ELb0ELb0ELb1ELb0ELb0ELb1ELb0EEENS1_21CollectiveEpilogueFwdINS6_IJS8_SA_S9_EEENS6_IJNS7_ILi1EEESI_SI_EEESC_SE_Li256ELb1ELb1ELb0ELb0EEENS1_19SingleTileSchedulerILb1ELb0ELb1ELi128EEEEEEEEEvNT_6ParamsE)
        /*0230*/ 	.word	0x00000000


	//----- nvinfo : EIATTR_MIN_STACK_SIZE
	.align		4
.L_104:
        /*0234*/ 	.byte	0x04, 0x12
        /*0236*/ 	.short	(.L_106 - .L_105)
	.align		4
.L_105:
        /*0238*/ 	.word	index@(_ZN7cutlass13device_kernelIN5flash19enable_sm80_to_sm89INS1_16FlashAttnFwdSm80INS1_25CollectiveMainloopFwdSm80ILi8ELi2ELb0EN4cute5tupleIJNS5_1CILi128EEENS7_ILi64EEENS7_ILi192EEEEEELi192ENS_10bfloat16_tEfNS_4arch4Sm80ELb0ELb0ELb0ELb1ELb0ELb1ELb1ELb0EEENS1_21CollectiveEpilogueFwdINS6_IJS8_SA_S9_EEENS6_IJNS7_ILi1EEESI_SI_EEESC_SE_Li256ELb1ELb1ELb0ELb0EEENS1_19SingleTileSchedulerILb1ELb0ELb1ELi128EEEEEEEEEvNT_6ParamsE)
        /*023c*/ 	.word	0x00000000


	//----- nvinfo : EIATTR_MIN_STACK_SIZE
	.align		4
.L_106:
        /*0240*/ 	.byte	0x04, 0x12
        /*0242*/ 	.short	(.L_108 - .L_107)
	.align		4
.L_107:
        /*0244*/ 	.word	index@(_ZN7cutlass13device_kernelIN5flash19enable_sm80_to_sm89INS1_16FlashAttnFwdSm80INS1_25CollectiveMainloopFwdSm80ILi8ELi2ELb0EN4cute5tupleIJNS5_1CILi128EEENS7_ILi64EEENS7_ILi192EEEEEELi192ENS_10bfloat16_tEfNS_4arch4Sm80ELb0ELb1ELb0ELb0ELb0ELb0ELb1ELb0EEENS1_21CollectiveEpilogueFwdINS6_IJS8_SA_S9_EEENS6_IJNS7_ILi1EEESI_SI_EEESC_SE_Li256ELb0ELb1ELb0ELb0EEENS1_19SingleTileSchedulerILb0ELb0ELb1ELi128EEEEEEEEEvNT_6ParamsE)
        /*0248*/ 	.word	0x00000000


	//----- nvinfo : EIATTR_MIN_STACK_SIZE
	.align		4
.L_108:
        /*024c*/ 	.byte	0x04, 0x12
        /*024e*/ 	.short	(.L_110 - .L_109)
	.align		4
.L_109:
        /*0250*/ 	.word	index@(_ZN7cutlass13device_kernelIN5flash19enable_sm80_to_sm89INS1_16FlashAttnFwdSm80INS1_25CollectiveMainloopFwdSm80ILi8ELi2ELb0EN4cute5tupleIJNS5_1CILi128EEENS7_ILi64EEENS7_ILi192EEEEEELi192ENS_10bfloat16_tEfNS_4arch4Sm80ELb0ELb1ELb0ELb1ELb0ELb0ELb1ELb0EEENS1_21CollectiveEpilogueFwdINS6_IJS8_SA_S9_EEENS6_IJNS7_ILi1EEESI_SI_EEESC_SE_Li256ELb1ELb1ELb0ELb0EEENS1_19SingleTileSchedulerILb1ELb0ELb1ELi128EEEEEEEEEvNT_6ParamsE)
        /*0254*/ 	.word	0x00000000


	//----- nvinfo : EIATTR_MIN_STACK_SIZE
	.align		4
.L_110:
        /*0258*/ 	.byte	0x04, 0x12
        /*025a*/ 	.short	(.L_112 - .L_111)
	.align		4
.L_111:
        /*025c*/ 	.word	index@(_ZN7cutlass13device_kernelIN5flash19enable_sm80_to_sm89INS1_16FlashAttnFwdSm80INS1_25CollectiveMainloopFwdSm80ILi8ELi2ELb0EN4cute5tupleIJNS5_1CILi128EEENS7_ILi64EEENS7_ILi192EEEEEELi192ENS_10bfloat16_tEfNS_4arch4Sm80ELb0ELb1ELb0ELb1ELb0ELb1ELb1ELb0EEENS1_21CollectiveEpilogueFwdINS6_IJS8_SA_S9_EEENS6_IJNS7_ILi1EEESI_SI_EEESC_SE_Li256ELb1ELb1ELb0ELb0EEENS1_19SingleTileSchedulerILb1ELb0ELb1ELi128EEEEEEEEEvNT_6ParamsE)
        /*0260*/ 	.word	0x00000000


	//----- nvinfo : EIATTR_MIN_STACK_SIZE
	.align		4
.L_112:
        /*0264*/ 	.byte	0x04, 0x12
        /*0266*/ 	.short	(.L_114 - .L_113)
	.align		4
.L_113:
        /*0268*/ 	.word	index@(_ZN7cutlass13device_kernelIN5flash19enable_sm80_to_sm89INS1_16FlashAttnFwdSm80INS1_25CollectiveMainloopFwdSm80ILi8ELi2ELb1EN4cute5tupleIJNS5_1CILi128EEENS7_ILi96EEENS7_ILi192EEEEEELi192ENS_10bfloat16_tEfNS_4arch4Sm80ELb1ELb0ELb0ELb0ELb0ELb0ELb1ELb0EEENS1_21CollectiveEpilogueFwdINS6_IJS8_SA_S9_EEENS6_IJNS7_ILi1EEESI_SI_EEESC_SE_Li256ELb0ELb1ELb0ELb0EEENS1_30DynamicPersistentTileSchedulerILi256ELi256ELb0ELb1ELb0EEEEEEEEEvNT_6ParamsE)
        /*026c*/ 	.word	0x00000000


	//----- nvinfo : EIATTR_MIN_STACK_SIZE
	.align		4
.L_114:
        /*0270*/ 	.byte	0x04, 0x12
        /*0272*/ 	.short	(.L_116 - .L_115)
	.align		4
.L_115:
        /*0274*/ 	.word	index@(_ZN7cutlass13device_kernelIN5flash19enable_sm80_to_sm89INS1_16FlashAttnFwdSm80INS1_25CollectiveMainloopFwdSm80ILi8ELi2ELb1EN4cute5tupleIJNS5_1CILi128EEENS7_ILi96EEENS7_ILi192EEEEEELi192ENS_10bfloat16_tEfNS_4arch4Sm80ELb1ELb0ELb0ELb1ELb0ELb0ELb1ELb0EEENS1_21CollectiveEpilogueFwdINS6_IJS8_SA_S9_EEENS6_IJNS7_ILi1EEESI_SI_EEESC_SE_Li256ELb1ELb1ELb0ELb0EEENS1_19SingleTileSchedulerILb1ELb0ELb1ELi128EEEEEEEEEvNT_6ParamsE)
        /*0278*/ 	.word	0x00000000


	//----- nvinfo : EIATTR_MIN_STACK_SIZE
	.align		4
.L_116:
        /*027c*/ 	.byte	0x04, 0x12
        /*027e*/ 	.short	(.L_118 - .L_117)
	.align		4
.L_117:
        /*0280*/ 	.word	index@(_ZN7cutlass13device_kernelIN5flash19enable_sm80_to_sm89INS1_16FlashAttnFwdSm80INS1_25CollectiveMainloopFwdSm80ILi8ELi2ELb0EN4cute5tupleIJNS5_1CILi128EEENS7_ILi64EEENS7_ILi192EEEEEELi192ENS_10bfloat16_tEfNS_4arch4Sm80ELb1ELb0ELb0ELb1ELb0ELb1ELb1ELb0EEENS1_21CollectiveEpilogueFwdINS6_IJS8_SA_S9_EEENS6_IJNS7_ILi1EEESI_SI_EEESC_SE_Li256ELb1ELb1ELb0ELb0EEENS1_19SingleTileSchedulerILb1ELb0ELb1ELi128EEEEEEEEEvNT_6ParamsE)
        /*0284*/ 	.word	0x00000000
.L_118:


//--------------------- .nv.compat                --------------------------
	.section	.nv.compat,"",@"SHT_CUDA_COMPAT_INFO"
	.align	4
        /*0000*/ 	.byte	0x02, 0x09, 0x01, 0x00, 0x02, 0x02, 0x01, 0x00, 0x02, 0x05, 0x05, 0x00, 0x03, 0x07, 0x01, 0x01
        /*0010*/ 	.byte	0x02, 0x03, 0x00, 0x00, 0x02, 0x06, 0x01, 0x00, 0x04, 0x0b, 0x08, 0x00, 0x00, 0x00, 0x00, 0x00
        /*0020*/ 	.byte	0x00, 0x00, 0x00, 0x00


//--------------------- .nv.info._ZN7cutlass13device_kernelIN5flash19enable_sm80_to_sm89INS1_16FlashAttnFwdSm80INS1_25CollectiveMainloopFwdSm80ILi8ELi1ELb1EN4cute5tupleIJNS5_1CILi128EEENS7_ILi96EEENS7_ILi192EEEEEELi192ENS_10bfloat16_tEfNS_4arch4Sm80ELb0ELb0ELb0ELb0ELb0ELb0ELb1ELb0EEENS1_21CollectiveEpilogueFwdINS6_IJS8_SA_S9_EEENS6_IJNS7_ILi1EEESI_SI_EEESC_SE_Li256ELb0ELb1ELb0ELb0EEENS1_19SingleTileSchedulerILb0ELb0ELb1ELi128EEEEEEEEEvNT_6ParamsE --------------------------
	.section	.nv.info._ZN7cutlass13device_kernelIN5flash19enable_sm80_to_sm89INS1_16FlashAttnFwdSm80INS1_25CollectiveMainloopFwdSm80ILi8ELi1ELb1EN4cute5tupleIJNS5_1CILi128EEENS7_ILi96EEENS7_ILi192EEEEEELi192ENS_10bfloat16_tEfNS_4arch4Sm80ELb0ELb0ELb0ELb0ELb0ELb0ELb1ELb0EEENS1_21CollectiveEpilogueFwdINS6_IJS8_SA_S9_EEENS6_IJNS7_ILi1EEESI_SI_EEESC_SE_Li256ELb0ELb1ELb0ELb0EEENS1_19SingleTileSchedulerILb0ELb0ELb1ELi128EEEEEEEEEvNT_6ParamsE,"",@"SHT_CUDA_INFO"
	.sectionflags	@""
	.align	4


	//----- nvinfo : EIATTR_CUDA_API_VERSION
	.align		4
        /*0000*/ 	.byte	0x04, 0x37
        /*0002*/ 	.short	(.L_120 - .L_119)
.L_119:
        /*0004*/ 	.word	0x00000082


	//----- nvinfo : EIATTR_KPARAM_INFO
	.align		4
.L_120:
        /*0008*/ 	.byte	0x04, 0x17
        /*000a*/ 	.short	(.L_122 - .L_121)
.L_121:
        /*000c*/ 	.word	0x00000000
        /*0010*/ 	.short	0x0000
        /*0012*/ 	.short	0x0000
        /*0014*/ 	.byte	0x00, 0xf0, 0x61, 0x10


	//----- nvinfo : EIATTR_SPARSE_MMA_MASK
	.align		4
.L_122:
        /*0018*/ 	.byte	0x03, 0x50
        /*001a*/ 	.short	0x0000


	//----- nvinfo : EIATTR_MAXREG_COUNT
	.align		4
        /*001c*/ 	.byte	0x03, 0x1b
        /*001e*/ 	.short	0x00ff


	//----- nvinfo : EIATTR_MERCURY_ISA_VERSION
	.align		4
        /*0020*/ 	.byte	0x03, 0x5f
        /*0022*/ 	.short	0x0101


	//----- nvinfo : EIATTR_EXIT_INSTR_OFFSETS
	.align		4
        /*0024*/ 	.byte	0x04, 0x1c
        /*0026*/ 	.short	(.L_124 - .L_123)


	//   ....[0]....
.L_123:
        /*0028*/ 	.word	0x00000010


	//----- nvinfo : EIATTR_MAX_THREADS
	.align		4
.L_124:
        /*002c*/ 	.byte	0x04, 0x05
        /*002e*/ 	.short	(.L_126 - .L_125)
.L_125:
        /*0030*/ 	.word	0x00000100
        /*0034*/ 	.word	0x00000001
        /*0038*/ 	.word	0x00000001


	//----- nvinfo : EIATTR_CBANK_PARAM_SIZE
	.align		4
.L_126:
        /*003c*/ 	.byte	0x03, 0x19
        /*003e*/ 	.short	0x0418


	//----- nvinfo : EIATTR_PARAM_CBANK
	.align		4
        /*0040*/ 	.byte	0x04, 0x0a
        /*0042*/ 	.short	(.L_128 - .L_127)
	.align		4
.L_127:
        /*0044*/ 	.word	index@(.nv.constant0._ZN7cutlass13device_kernelIN5flash19enable_sm80_to_sm89INS1_16FlashAttnFwdSm80INS1_25CollectiveMainloopFwdSm80ILi8ELi1ELb1EN4cute5tupleIJNS5_1CILi128EEENS7_ILi96EEENS7_ILi192EEEEEELi192ENS_10bfloat16_tEfNS_4arch4Sm80ELb0ELb0ELb0ELb0ELb0ELb0ELb1ELb0EEENS1_21CollectiveEpilogueFwdINS6_IJS8_SA_S9_EEENS6_IJNS7_ILi1EEESI_SI_EEESC_SE_Li256ELb0ELb1ELb0ELb0EEENS1_19SingleTileSchedulerILb0ELb0ELb1ELi128EEEEEEEEEvNT_6ParamsE)
        /*0048*/ 	.short	0x0210
        /*004a*/ 	.short	0x0418


	//----- nvinfo : EIATTR_SW_WAR
	.align		4
.L_128:
        /*004c*/ 	.byte	0x04, 0x36
        /*004e*/ 	.short	(.L_130 - .L_129)
.L_129:
        /*0050*/ 	.word	0x00000008
.L_130:


//--------------------- .nv.info._ZN7cutlass13device_kernelIN5flash19enable_sm80_to_sm89INS1_16FlashAttnFwdSm80INS1_25CollectiveMainloopFwdSm80ILi8ELi1ELb1EN4cute5tupleIJNS5_1CILi128EEENS7_ILi96EEENS7_ILi192EEEEEELi192ENS_10bfloat16_tEfNS_4arch4Sm80ELb0ELb0ELb0ELb1ELb0ELb0ELb1ELb0EEENS1_21CollectiveEpilogueFwdINS6_IJS8_SA_S9_EEENS6_IJNS7_ILi1EEESI_SI_EEESC_SE_Li256ELb1ELb1ELb0ELb0EEENS1_19SingleTileSchedulerILb1ELb0ELb1ELi128EEEEEEEEEvNT_6ParamsE --------------------------
	.section	.nv.info._ZN7cutlass13device_kernelIN5flash19enable_sm80_to_sm89INS1_16FlashAttnFwdSm80INS1_25CollectiveMainloopFwdSm80ILi8ELi1ELb1EN4cute5tupleIJNS5_1CILi128EEENS7_ILi96EEENS7_ILi192EEEEEELi192ENS_10bfloat16_tEfNS_4arch4Sm80ELb0ELb0ELb0ELb1ELb0ELb0ELb1ELb0EEENS1_21CollectiveEpilogueFwdINS6_IJS8_SA_S9_EEENS6_IJNS7_ILi1EEESI_SI_EEESC_SE_Li256ELb1ELb1ELb0ELb0EEENS1_19SingleTileSchedulerILb1ELb0ELb1ELi128EEEEEEEEEvNT_6ParamsE,"",@"SHT_CUDA_INFO"
	.sectionflags	@""
	.align	4


	//----- nvinfo : EIATTR_CUDA_API_VERSION
	.align		4
        /*0000*/ 	.byte	0x04, 0x37
        /*0002*/ 	.short	(.L_132 - .L_131)
.L_131:
        /*0004*/ 	.word	0x00000082


	//----- nvinfo : EIATTR_KPARAM_INFO
	.align		4
.L_132:
        /*0008*/ 	.byte	0x04, 0x17
        /*000a*/ 	.short	(.L_134 - .L_133)
.L_133:
        /*000c*/ 	.word	0x00000000
        /*0010*/ 	.short	0x0000
        /*0012*/ 	.short	0x0000
        /*0014*/ 	.byte	0x00, 0xf0, 0x61, 0x10


	//----- nvinfo : EIATTR_SPARSE_MMA_MASK
	.align		4
.L_134:
        /*0018*/ 	.byte	0x03, 0x50
        /*001a*/ 	.short	0x0000


	//----- nvinfo : EIATTR_MAXREG_COUNT
	.align		4
        /*001c*/ 	.byte	0x03, 0x1b
        /*001e*/ 	.short	0x00ff


	//----- nvinfo : EIATTR_MERCURY_ISA_VERSION
	.align		4
        /*0020*/ 	.byte	0x03, 0x5f
        /*0022*/ 	.short	0x0101


	//----- nvinfo : EIATTR_EXIT_INSTR_OFFSETS
	.align		4
        /*0024*/ 	.byte	0x04, 0x1c
        /*0026*/ 	.short	(.L_136 - .L_135)


	//   ....[0]....
.L_135:
        /*0028*/ 	.word	0x00000010


	//----- nvinfo : EIATTR_MAX_THREADS
	.align		4
.L_136:
        /*002c*/ 	.byte	0x04, 0x05
        /*002e*/ 	.short	(.L_138 - .L_137)
.L_137:
        /*0030*/ 	.word	0x00000100
        /*0034*/ 	.word	0x00000001
        /*0038*/ 	.word	0x00000001


	//----- nvinfo : EIATTR_CBANK_PARAM_SIZE
	.align		4
.L_138:
        /*003c*/ 	.byte	0x03, 0x19
        /*003e*/ 	.short	0x0418


	//----- nvinfo : EIATTR_PARAM_CBANK
	.align		4
        /*0040*/ 	.byte	0x04, 0x0a
        /*0042*/ 	.short	(.L_140 - .L_139)
	.align		4
.L_139:
        /*0044*/ 	.word	index@(.nv.constant0._ZN7cutlass13device_kernelIN5flash19enable_sm80_to_sm89INS1_16FlashAttnFwdSm80INS1_25CollectiveMainloopFwdSm80ILi8ELi1ELb1EN4cute5tupleIJNS5_1CILi128EEENS7_ILi96EEENS7_ILi192EEEEEELi192ENS_10bfloat16_tEfNS_4arch4Sm80ELb0ELb0ELb0ELb1ELb0ELb0ELb1ELb0EEENS1_21CollectiveEpilogueFwdINS6_IJS8_SA_S9_EEENS6_IJNS7_ILi1EEESI_SI_EEESC_SE_Li256ELb1ELb1ELb0ELb0EEENS1_19SingleTileSchedulerILb1ELb0ELb1ELi128EEEEEEEEEvNT_6ParamsE)
        /*0048*/ 	.short	0x0210
        /*004a*/ 	.short	0x0418


	//----- nvinfo : EIATTR_SW_WAR
	.align		4
.L_140:
        /*004c*/ 	.byte	0x04, 0x36
        /*004e*/ 	.short	(.L_142 - .L_141)
.L_141:
        /*0050*/ 	.word	0x00000008
.L_142:


//--------------------- .nv.info._ZN7cutlass13device_kernelIN5flash19enable_sm80_to_sm89INS1_16FlashAttnFwdSm80INS1_25CollectiveMainloopFwdSm80ILi8ELi1ELb0EN4cute5tupleIJNS5_1CILi128EEENS7_ILi64EEENS7_ILi192EEEEEELi192ENS_10bfloat16_tEfNS_4arch4Sm80ELb0ELb0ELb0ELb1ELb0ELb1ELb1ELb0EEENS1_21CollectiveEpilogueFwdINS6_IJS8_SA_S9_EEENS6_IJNS7_ILi1EEESI_SI_EEESC_SE_Li256ELb1ELb1ELb0ELb0EEENS1_19SingleTileSchedulerILb1ELb0ELb1ELi128EEEEEEEEEvNT_6ParamsE --------------------------
	.section	.nv.info._ZN7cutlass13device_kernelIN5flash19enable_sm80_to_sm89INS1_16FlashAttnFwdSm80INS1_25CollectiveMainloopFwdSm80ILi8ELi1ELb0EN4cute5tupleIJNS5_1CILi128EEENS7_ILi64EEENS7_ILi192EEEEEELi192ENS_10bfloat16_tEfNS_4arch4Sm80ELb0ELb0ELb0ELb1ELb0ELb1ELb1ELb0EEENS1_21CollectiveEpilogueFwdINS6_IJS8_SA_S9_EEENS6_IJNS7_ILi1EEESI_SI_EEESC_SE_Li256ELb1ELb1ELb0ELb0EEENS1_19SingleTileSchedulerILb1ELb0ELb1ELi128EEEEEEEEEvNT_6ParamsE,"",@"SHT_CUDA_INFO"
	.sectionflags	@""
	.align	4


	//----- nvinfo : EIATTR_CUDA_API_VERSION
	.align		4
        /*0000*/ 	.byte	0x04, 0x37
        /*0002*/ 	.short	(.L_144 - .L_143)
.L_143:
        /*0004*/ 	.word	0x00000082


	//----- nvinfo : EIATTR_KPARAM_INFO
	.align		4
.L_144:
        /*0008*/ 	.byte	0x04, 0x17
        /*000a*/ 	.short	(.L_146 - .L_145)
.L_145:
        /*000c*/ 	.word	0x00000000
        /*0010*/ 	.short	0x0000
        /*0012*/ 	.short	0x0000
        /*0014*/ 	.byte	0x00, 0xf0, 0x61, 0x10


	//----- nvinfo : EIATTR_SPARSE_MMA_MASK
	.align		4
.L_146:
        /*0018*/ 	.byte	0x03, 0x50
        /*001a*/ 	.short	0x0000


	//----- nvinfo : EIATTR_MAXREG_COUNT
	.align		4
        /*001c*/ 	.byte	0x03, 0x1b
        /*001e*/ 	.short	0x00ff


	//----- nvinfo : EIATTR_MERCURY_ISA_VERSION
	.align		4
        /*0020*/ 	.byte	0x03, 0x5f
        /*0022*/ 	.short	0x0101


	//----- nvinfo : EIATTR_EXIT_INSTR_OFFSETS
	.align		4
        /*0024*/ 	.byte	0x04, 0x1c
        /*0026*/ 	.short	(.L_148 - .L_147)


	//   ....[0]....
.L_147:
        /*0028*/ 	.word	0x00000010


	//----- nvinfo : EIATTR_MAX_THREADS
	.align		4
.L_148:
        /*002c*/ 	.byte	0x04, 0x05
        /*002e*/ 	.short	(.L_150 - .L_149)
.L_149:
        /*0030*/ 	.word	0x00000100
        /*0034*/ 	.word	0x00000001
        /*0038*/ 	.word	0x00000001


	//----- nvinfo : EIATTR_CBANK_PARAM_SIZE
	.align		4
.L_150:
        /*003c*/ 	.byte	0x03, 0x19
        /*003e*/ 	.short	0x0418


	//----- nvinfo : EIATTR_PARAM_CBANK
	.align		4
        /*0040*/ 	.byte	0x04, 0x0a
        /*0042*/ 	.short	(.L_152 - .L_151)
	.align		4
.L_151:
        /*0044*/ 	.word	index@(.nv.constant0._ZN7cutlass13device_kernelIN5flash19enable_sm80_to_sm89INS1_16FlashAttnFwdSm80INS1_25CollectiveMainloopFwdSm80ILi8ELi1ELb0EN4cute5tupleIJNS5_1CILi128EEENS7_ILi64EEENS7_ILi192EEEEEELi192ENS_10bfloat16_tEfNS_4arch4Sm80ELb0ELb0ELb0ELb1ELb0ELb1ELb1ELb0EEENS1_21CollectiveEpilogueFwdINS6_IJS8_SA_S9_EEENS6_IJNS7_ILi1EEESI_SI_EEESC_SE_Li256ELb1ELb1ELb0ELb0EEENS1_19SingleTileSchedulerILb1ELb0ELb1ELi128EEEEEEEEEvNT_6ParamsE)
        /*0048*/ 	.short	0x0210
        /*004a*/ 	.short	0x0418


	//----- nvinfo : EIATTR_SW_WAR
	.align		4
.L_152:
        /*004c*/ 	.byte	0x04, 0x36
        /*004e*/ 	.short	(.L_154 - .L_153)
.L_153:
        /*0050*/ 	.word	0x00000008
.L_154:


//--------------------- .nv.info._ZN7cutlass13device_kernelIN5flash19enable_sm80_to_sm89INS1_16FlashAttnFwdSm80INS1_25CollectiveMainloopFwdSm80ILi8ELi1ELb0EN4cute5tupleIJNS5_1CILi128EEENS7_ILi64EEENS7_ILi192EEEEEELi192ENS_10bfloat16_tEfNS_4arch4Sm80ELb0ELb1ELb0ELb0ELb0ELb0ELb1ELb0EEENS1_21CollectiveEpilogueFwdINS6_IJS8_SA_S9_EEENS6_IJNS7_ILi1EEESI_SI_EEESC_SE_Li256ELb0ELb1ELb0ELb0EEENS1_19SingleTileSchedulerILb0ELb0ELb1ELi128EEEEEEEEEvNT_6ParamsE --------------------------
	.section	.nv.info._ZN7cutlass13device_kernelIN5flash19enable_sm80_to_sm89INS1_16FlashAttnFwdSm80INS1_25CollectiveMainloopFwdSm80ILi8ELi1ELb0EN4cute5tupleIJNS5_1CILi128EEENS7_ILi64EEENS7_ILi192EEEEEELi192ENS_10bfloat16_tEfNS_4arch4Sm80ELb0ELb1ELb0ELb0ELb0ELb0ELb1ELb0EEENS1_21CollectiveEpilogueFwdINS6_IJS8_SA_S9_EEENS6_IJNS7_ILi1EEESI_SI_EEESC_SE_Li256ELb0ELb1ELb0ELb0EEENS1_19SingleTileSchedulerILb0ELb0ELb1ELi128EEEEEEEEEvNT_6ParamsE,"",@"SHT_CUDA_INFO"
	.sectionflags	@""
	.align	4


	//----- nvinfo : EIATTR_CUDA_API_VERSION
	.align		4
        /*0000*/ 	.byte	0x04, 0x37
        /*0002*/ 	.short	(.L_156 - .L_155)
.L_155:
        /*0004*/ 	.word	0x00000082


	//----- nvinfo : EIATTR_KPARAM_INFO
	.align		4
.L_156:
        /*0008*/ 	.byte	0x04, 0x17
        /*000a*/ 	.short	(.L_158 - .L_157)
.L_157:
        /*000c*/ 	.word	0x00000000
        /*0010*/ 	.short	0x0000
        /*0012*/ 	.short	0x0000
        /*0014*/ 	.byte	0x00, 0xf0, 0x61, 0x10


	//----- nvinfo : EIATTR_SPARSE_MMA_MASK
	.align		4
.L_158:
        /*0018*/ 	.byte	0x03, 0x50
        /*001a*/ 	.short	0x0000


	//----- nvinfo : EIATTR_MAXREG_COUNT
	.align		4
        /*001c*/ 	.byte	0x03, 0x1b
        /*001e*/ 	.short	0x00ff


	//----- nvinfo : EIATTR_MERCURY_ISA_VERSION
	.align		4
        /*0020*/ 	.byte	0x03, 0x5f
        /*0022*/ 	.short	0x0101


	//----- nvinfo : EIATTR_EXIT_INSTR_OFFSETS
	.align		4
        /*0024*/ 	.byte	0x04, 0x1c
        /*0026*/ 	.short	(.L_160 - .L_159)


	//   ....[0]....
.L_159:
        /*0028*/ 	.word	0x00000010


	//----- nvinfo : EIATTR_MAX_THREADS
	.align		4
.L_160:
        /*002c*/ 	.byte	0x04, 0x05
        /*002e*/ 	.short	(.L_162 - .L_161)
.L_161:
        /*0030*/ 	.word	0x00000100
        /*0034*/ 	.word	0x00000001
        /*0038*/ 	.word	0x00000001


	//----- nvinfo : EIATTR_CBANK_PARAM_SIZE
	.align		4
.L_162:
        /*003c*/ 	.byte	0x03, 0x19
        /*003e*/ 	.short	0x0418


	//----- nvinfo : EIATTR_PARAM_CBANK
	.align		4
        /*0040*/ 	.byte	0x04, 0x0a
        /*0042*/ 	.short	(.L_164 - .L_163)
	.align		4
.L_163:
        /*0044*/ 	.word	index@(.nv.constant0._ZN7cutlass13device_kernelIN5flash19enable_sm80_to_sm89INS1_16FlashAttnFwdSm80INS1_25CollectiveMainloopFwdSm80ILi8ELi1ELb0EN4cute5tupleIJNS5_1CILi128EEENS7_ILi64EEENS7_ILi192EEEEEELi192ENS_10bfloat16_tEfNS_4arch4Sm80ELb0ELb1ELb0ELb0ELb0ELb0ELb1ELb0EEENS1_21CollectiveEpilogueFwdINS6_IJS8_SA_S9_EEENS6_IJNS7_ILi1EEESI_SI_EEESC_SE_Li256ELb0ELb1ELb0ELb0EEENS1_19SingleTileSchedulerILb0ELb0ELb1ELi128EEEEEEEEEvNT_6ParamsE)
        /*0048*/ 	.short	0x0210
        /*004a*/ 	.short	0x0418


	//----- nvinfo : EIATTR_SW_WAR
	.align		4
.L_164:
        /*004c*/ 	.byte	0x04, 0x36
        /*004e*/ 	.short	(.L_166 - .L_165)
.L_165:
        /*0050*/ 	.word	0x00000008
.L_166:


//--------------------- .nv.info._ZN7cutlass13device_kernelIN5flash19enable_sm80_to_sm89INS1_16FlashAttnFwdSm80INS1_25CollectiveMainloopFwdSm80ILi8ELi1ELb0EN4cute5tupleIJNS5_1CILi128EEENS7_ILi64EEENS7_ILi192EEEEEELi192ENS_10bfloat16_tEfNS_4arch4Sm80ELb0ELb1ELb0ELb1ELb0ELb0ELb1ELb0EEENS1_21CollectiveEpilogueFwdINS6_IJS8_SA_S9_EEENS6_IJNS7_ILi1EEESI_SI_EEESC_SE_Li256ELb1ELb1ELb0ELb0EEENS1_19SingleTileSchedulerILb1ELb0ELb1ELi128EEEEEEEEEvNT_6ParamsE --------------------------
	.section	.nv.info._ZN7cutlass13device_kernelIN5flash19enable_sm80_to_sm89INS1_16FlashAttnFwdSm80INS1_25CollectiveMainloopFwdSm80ILi8ELi1ELb0EN4cute5tupleIJNS5_1CILi128EEENS7_ILi64EEENS7_ILi192EEEEEELi192ENS_10bfloat16_tEfNS_4arch4Sm80ELb0ELb1ELb0ELb1ELb0ELb0ELb1ELb0EEENS1_21CollectiveEpilogueFwdINS6_IJS8_SA_S9_EEENS6_IJNS7_ILi1EEESI_SI_EEESC_SE_Li256ELb1ELb1ELb0ELb0EEENS1_19SingleTileSchedulerILb1ELb0ELb1ELi128EEEEEEEEEvNT_6ParamsE,"",@"SHT_CUDA_INFO"
	.sectionflags	@""
	.align	4


	//----- nvinfo : EIATTR_CUDA_API_VERSION
	.align		4
        /*0000*/ 	.byte	0x04, 0x37
        /*0002*/ 	.short	(.L_168 - .L_167)
.L_167:
        /*0004*/ 	.word	0x00000082


	//----- nvinfo : EIATTR_KPARAM_INFO
	.align		4
.L_168:
        /*0008*/ 	.byte	0x04, 0x17
        /*000a*/ 	.short	(.L_170 - .L_169)
.L_169:
        /*000c*/ 	.word	0x00000000
        /*0010*/ 	.short	0x0000
        /*0012*/ 	.short	0x0000
        /*0014*/ 	.byte	0x00, 0xf0, 0x61, 0x10


	//----- nvinfo : EIATTR_SPARSE_MMA_MASK
	.align		4
.L_170:
        /*0018*/ 	.byte	0x03, 0x50
        /*001a*/ 	.short	0x0000


	//----- nvinfo : EIATTR_MAXREG_COUNT
	.align		4
        /*001c*/ 	.byte	0x03, 0x1b
        /*001e*/ 	.short	0x00ff


	//----- nvinfo : EIATTR_MERCURY_ISA_VERSION
	.align		4
        /*0020*/ 	.byte	0x03, 0x5f
        /*0022*/ 	.short	0x0101


	//----- nvinfo : EIATTR_EXIT_INSTR_OFFSETS
	.align		4
        /*0024*/ 	.byte	0x04, 0x1c
        /*0026*/ 	.short	(.L_172 - .L_171)


	//   ....[0]....
.L_171:
        /*0028*/ 	.word	0x00000010


	//----- nvinfo : EIATTR_MAX_THREADS
	.align		4
.L_172:
        /*002c*/ 	.byte	0x04, 0x05
        /*002e*/ 	.short	(.L_174 - .L_173)
.L_173:
        /*0030*/ 	.word	0x00000100
        /*0034*/ 	.word	0x00000001
        /*0038*/ 	.word	0x00000001


	//----- nvinfo : EIATTR_CBANK_PARAM_SIZE
	.align		4
.L_174:
        /*003c*/ 	.byte	0x03, 0x19
        /*003e*/ 	.short	0x0418


	//----- nvinfo : EIATTR_PARAM_CBANK
	.align		4
        /*0040*/ 	.byte	0x04, 0x0a
        /*0042*/ 	.short	(.L_176 - .L_175)
	.align		4
.L_175:
        /*0044*/ 	.word	index@(.nv.constant0._ZN7cutlass13device_kernelIN5flash19enable_sm80_to_sm89INS1_16FlashAttnFwdSm80INS1_25CollectiveMainloopFwdSm80ILi8ELi1ELb0EN4cute5tupleIJNS5_1CILi128EEENS7_ILi64EEENS7_ILi192EEEEEELi192ENS_10bfloat16_tEfNS_4arch4Sm80ELb0ELb1ELb0ELb1ELb0ELb0ELb1ELb0EEENS1_21CollectiveEpilogueFwdINS6_IJS8_SA_S9_EEENS6_IJNS7_ILi1EEESI_SI_EEESC_SE_Li256ELb1ELb1ELb0ELb0EEENS1_19SingleTileSchedulerILb1ELb0ELb1ELi128EEEEEEEEEvNT_6ParamsE)
        /*0048*/ 	.short	0x0210
        /*004a*/ 	.short	0x0418


	//----- nvinfo : EIATTR_SW_WAR
	.align		4
.L_176:
        /*004c*/ 	.byte	0x04, 0x36
        /*004e*/ 	.short	(.L_178 - .L_177)
.L_177:
        /*0050*/ 	.word	0x00000008
.L_178:


//--------------------- .nv.info._ZN7cutlass13device_kernelIN5flash19enable_sm80_to_sm89INS1_16FlashAttnFwdSm80INS1_25CollectiveMainloopFwdSm80ILi8ELi1ELb0EN4cute5tupleIJNS5_1CILi128EEENS7_ILi64EEENS7_ILi192EEEEEELi192ENS_10bfloat16_tEfNS_4arch4Sm80ELb0ELb1ELb0ELb1ELb0ELb1ELb1ELb0EEENS1_21CollectiveEpilogueFwdINS6_IJS8_SA_S9_EEENS6_IJNS7_ILi1EEESI_SI_EEESC_SE_Li256ELb1ELb1ELb0ELb0EEENS1_19SingleTileSchedulerILb1ELb0ELb1ELi128EEEEEEEEEvNT_6ParamsE --------------------------
	.section	.nv.info._ZN7cutlass13device_kernelIN5flash19enable_sm80_to_sm89INS1_16FlashAttnFwdSm80INS1_25CollectiveMainloopFwdSm80ILi8ELi1ELb0EN4cute5tupleIJNS5_1CILi128EEENS7_ILi64EEENS7_ILi192EEEEEELi192ENS_10bfloat16_tEfNS_4arch4Sm80ELb0ELb1ELb0ELb1ELb0ELb1ELb1ELb0EEENS1_21CollectiveEpilogueFwdINS6_IJS8_SA_S9_EEENS6_IJNS7_ILi1EEESI_SI_EEESC_SE_Li256ELb1ELb1ELb0ELb0EEENS1_19SingleTileSchedulerILb1ELb0ELb1ELi128EEEEEEEEEvNT_6ParamsE,"",@"SHT_CUDA_INFO"
	.sectionflags	@""
	.align	4


	//----- nvinfo : EIATTR_CUDA_API_VERSION
	.align		4
        /*0000*/ 	.byte	0x04, 0x37
        /*0002*/ 	.short	(.L_180 - .L_179)
.L_179:
        /*0004*/ 	.word	0x00000082


	//----- nvinfo : EIATTR_KPARAM_INFO
	.align		4
.L_180:
        /*0008*/ 	.byte	0x04, 0x17
        /*000a*/ 	.short	(.L_182 - .L_181)
.L_181:
        /*000c*/ 	.word	0x00000000
        /*0010*/ 	.short	0x0000
        /*0012*/ 	.short	0x0000
        /*0014*/ 	.byte	0x00, 0xf0, 0x61, 0x10


	//----- nvinfo : EIATTR_SPARSE_MMA_MASK
	.align		4
.L_182:
        /*0018*/ 	.byte	0x03, 0x50
        /*001a*/ 	.short	0x0000


	//----- nvinfo : EIATTR_MAXREG_COUNT
	.align		4
        /*001c*/ 	.byte	0x03, 0x1b
        /*001e*/ 	.short	0x00ff


	//----- nvinfo : EIATTR_MERCURY_ISA_VERSION
	.align		4
        /*0020*/ 	.byte	0x03, 0x5f
        /*0022*/ 	.short	0x0101


	//----- nvinfo : EIATTR_EXIT_INSTR_OFFSETS
	.align		4
        /*0024*/ 	.byte	0x04, 0x1c
        /*0026*/ 	.short	(.L_184 - .L_183)


	//   ....[0]....
.L_183:
        /*0028*/ 	.word	0x00000010


	//----- nvinfo : EIATTR_MAX_THREADS
	.align		4
.L_184:
        /*002c*/ 	.byte	0x04, 0x05
        /*002e*/ 	.short	(.L_186 - .L_185)
.L_185:
        /*0030*/ 	.word	0x00000100
        /*0034*/ 	.word	0x00000001
        /*0038*/ 	.word	0x00000001


	//----- nvinfo : EIATTR_CBANK_PARAM_SIZE
	.align		4
.L_186:
        /*003c*/ 	.byte	0x03, 0x19
        /*003e*/ 	.short	0x0418


	//----- nvinfo : EIATTR_PARAM_CBANK
	.align		4
        /*0040*/ 	.byte	0x04, 0x0a
        /*0042*/ 	.short	(.L_188 - .L_187)
	.align		4
.L_187:
        /*0044*/ 	.word	index@(.nv.constant0._ZN7cutlass13device_kernelIN5flash19enable_sm80_to_sm89INS1_16FlashAttnFwdSm80INS1_25CollectiveMainloopFwdSm80ILi8ELi1ELb0EN4cute5tupleIJNS5_1CILi128EEENS7_ILi64EEENS7_ILi192EEEEEELi192ENS_10bfloat16_tEfNS_4arch4Sm80ELb0ELb1ELb0ELb1ELb0ELb1ELb1ELb0EEENS1_21CollectiveEpilogueFwdINS6_IJS8_SA_S9_EEENS6_IJNS7_ILi1EEESI_SI_EEESC_SE_Li256ELb1ELb1ELb0ELb0EEENS1_19SingleTileSchedulerILb1ELb0ELb1ELi128EEEEEEEEEvNT_6ParamsE)
        /*0048*/ 	.short	0x0210
        /*004a*/ 	.short	0x0418


	//----- nvinfo : EIATTR_SW_WAR
	.align		4
.L_188:
        /*004c*/ 	.byte	0x04, 0x36
        /*004e*/ 	.short	(.L_190 - .L_189)
.L_189:
        /*0050*/ 	.word	0x00000008
.L_190:


//--------------------- .nv.info._ZN7cutlass13device_kernelIN5flash19enable_sm80_to_sm89INS1_16FlashAttnFwdSm80INS1_25CollectiveMainloopFwdSm80ILi8ELi1ELb1EN4cute5tupleIJNS5_1CILi128EEENS7_ILi96EEENS7_ILi192EEEEEELi192ENS_10bfloat16_tEfNS_4arch4Sm80ELb1ELb0ELb0ELb0ELb0ELb0ELb1ELb0EEENS1_21CollectiveEpilogueFwdINS6_IJS8_SA_S9_EEENS6_IJNS7_ILi1EEESI_SI_EEESC_SE_Li256ELb0ELb1ELb0ELb0EEENS1_30DynamicPersistentTileSchedulerILi256ELi256ELb0ELb1ELb0EEEEEEEEEvNT_6ParamsE --------------------------
	.section	.nv.info._ZN7cutlass13device_kernelIN5flash19enable_sm80_to_sm89INS1_16FlashAttnFwdSm80INS1_25CollectiveMainloopFwdSm80ILi8ELi1ELb1EN4cute5tupleIJNS5_1CILi128EEENS7_ILi96EEENS7_ILi192EEEEEELi192ENS_10bfloat16_tEfNS_4arch4Sm80ELb1ELb0ELb0ELb0ELb0ELb0ELb1ELb0EEENS1_21CollectiveEpilogueFwdINS6_IJS8_SA_S9_EEENS6_IJNS7_ILi1EEESI_SI_EEESC_SE_Li256ELb0ELb1ELb0ELb0EEENS1_30DynamicPersistentTileSchedulerILi256ELi256ELb0ELb1ELb0EEEEEEEEEvNT_6ParamsE,"",@"SHT_CUDA_INFO"
	.sectionflags	@""
	.align	4


	//----- nvinfo : EIATTR_CUDA_API_VERSION
	.align		4
        /*0000*/ 	.byte	0x04, 0x37
        /*0002*/ 	.short	(.L_192 - .L_191)
.L_191:
        /*0004*/ 	.word	0x00000082


	//----- nvinfo : EIATTR_KPARAM_INFO
	.align		4
.L_192:
        /*0008*/ 	.byte	0x04, 0x17
        /*000a*/ 	.short	(.L_194 - .L_193)
.L_193:
        /*000c*/ 	.word	0x00000000
        /*0010*/ 	.short	0x0000
        /*0012*/ 	.short	0x0000
        /*0014*/ 	.byte	0x00, 0xf0, 0xa1, 0x10


	//----- nvinfo : EIATTR_SPARSE_MMA_MASK
	.align		4
.L_194:
        /*0018*/ 	.byte	0x03, 0x50
        /*001a*/ 	.short	0x0000


	//----- nvinfo : EIATTR_MAXREG_COUNT
	.align		4
        /*001c*/ 	.byte	0x03, 0x1b
        /*001e*/ 	.short	0x00ff


	//----- nvinfo : EIATTR_MERCURY_ISA_VERSION
	.align		4
        /*0020*/ 	.byte	0x03, 0x5f
        /*0022*/ 	.short	0x0101


	//----- nvinfo : EIATTR_EXIT_INSTR_OFFSETS
	.align		4
        /*0024*/ 	.byte	0x04, 0x1c
        /*0026*/ 	.short	(.L_196 - .L_195)


	//   ....[0]....
.L_195:
        /*0028*/ 	.word	0x00000010


	//----- nvinfo : EIATTR_MAX_THREADS
	.align		4
.L_196:
        /*002c*/ 	.byte	0x04, 0x05
        /*002e*/ 	.short	(.L_198 - .L_197)
.L_197:
        /*0030*/ 	.word	0x00000100
        /*0034*/ 	.word	0x00000001
        /*0038*/ 	.word	0x00000001


	//----- nvinfo : EIATTR_CBANK_PARAM_SIZE
	.align		4
.L_198:
        /*003c*/ 	.byte	0x03, 0x19
        /*003e*/ 	.short	0x0428


	//----- nvinfo : EIATTR_PARAM_CBANK
	.align		4
        /*0040*/ 	.byte	0x04, 0x0a
        /*0042*/ 	.short	(.L_200 - .L_199)
	.align		4
.L_199:
        /*0044*/ 	.word	index@(.nv.constant0._ZN7cutlass13device_kernelIN5flash19enable_sm80_to_sm89INS1_16FlashAttnFwdSm80INS1_25CollectiveMainloopFwdSm80ILi8ELi1ELb1EN4cute5tupleIJNS5_1CILi128EEENS7_ILi96EEENS7_ILi192EEEEEELi192ENS_10bfloat16_tEfNS_4arch4Sm80ELb1ELb0ELb0ELb0ELb0ELb0ELb1ELb0EEENS1_21CollectiveEpilogueFwdINS6_IJS8_SA_S9_EEENS6_IJNS7_ILi1EEESI_SI_EEESC_SE_Li256ELb0ELb1ELb0ELb0EEENS1_30DynamicPersistentTileSchedulerILi256ELi256ELb0ELb1ELb0EEEEEEEEEvNT_6ParamsE)
        /*0048*/ 	.short	0x0210
        /*004a*/ 	.short	0x0428


	//----- nvinfo : EIATTR_SW_WAR
	.align		4
.L_200:
        /*004c*/ 	.byte	0x04, 0x36
        /*004e*/ 	.short	(.L_202 - .L_201)
.L_201:
        /*0050*/ 	.word	0x00000008
.L_202:


//--------------------- .nv.info._ZN7cutlass13device_kernelIN5flash19enable_sm80_to_sm89INS1_16FlashAttnFwdSm80INS1_25CollectiveMainloopFwdSm80ILi8ELi1ELb1EN4cute5tupleIJNS5_1CILi128EEENS7_ILi96EEENS7_ILi192EEEEEELi192ENS_10bfloat16_tEfNS_4arch4Sm80ELb1ELb0ELb0ELb1ELb0ELb0ELb1ELb0EEENS1_21CollectiveEpilogueFwdINS6_IJS8_SA_S9_EEENS6_IJNS7_ILi1EEESI_SI_EEESC_SE_Li256ELb1ELb1ELb0ELb0EEENS1_19SingleTileSchedulerILb1ELb0ELb1ELi128EEEEEEEEEvNT_6ParamsE --------------------------
	.section	.nv.info._ZN7cutlass13device_kernelIN5flash19enable_sm80_to_sm89INS1_16FlashAttnFwdSm80INS1_25CollectiveMainloopFwdSm80ILi8ELi1ELb1EN4cute5tupleIJNS5_1CILi128EEENS7_ILi96EEENS7_ILi192EEEEEELi192ENS_10bfloat16_tEfNS_4arch4Sm80ELb1ELb0ELb0ELb1ELb0ELb0ELb1ELb0EEENS1_21CollectiveEpilogueFwdINS6_IJS8_SA_S9_EEENS6_IJNS7_ILi1EEESI_SI_EEESC_SE_Li256ELb1ELb1ELb0ELb0EEENS1_19SingleTileSchedulerILb1ELb0ELb1ELi128EEEEEEEEEvNT_6ParamsE,"",@"SHT_CUDA_INFO"
	.sectionflags	@""
	.align	4


	//----- nvinfo : EIATTR_CUDA_API_VERSION
	.align		4
        /*0000*/ 	.byte	0x04, 0x37
        /*0002*/ 	.short	(.L_204 - .L_203)
.L_203:
        /*0004*/ 	.word	0x00000082


	//----- nvinfo : EIATTR_KPARAM_INFO
	.align		4
.L_204:
        /*0008*/ 	.byte	0x04, 0x17
        /*000a*/ 	.short	(.L_206 - .L_205)
.L_205:
        /*000c*/ 	.word	0x00000000
        /*0010*/ 	.short	0x0000
        /*0012*/ 	.short	0x0000
        /*0014*/ 	.byte	0x00, 0xf0, 0x61, 0x10


	//----- nvinfo : EIATTR_SPARSE_MMA_MASK
	.align		4
.L_206:
        /*0018*/ 	.byte	0x03, 0x50
        /*001a*/ 	.short	0x0000


	//----- nvinfo : EIATTR_MAXREG_COUNT
	.align		4
        /*001c*/ 	.byte	0x03, 0x1b
        /*001e*/ 	.short	0x00ff


	//----- nvinfo : EIATTR_MERCURY_ISA_VERSION
	.align		4
        /*0020*/ 	.byte	0x03, 0x5f
        /*0022*/ 	.short	0x0101


	//----- nvinfo : EIATTR_EXIT_INSTR_OFFSETS
	.align		4
        /*0024*/ 	.byte	0x04, 0x1c
        /*0026*/ 	.short	(.L_208 - .L_207)


	//   ....[0]....
.L_207:
        /*0028*/ 	.word	0x00000010


	//----- nvinfo : EIATTR_MAX_THREADS
	.align		4
.L_208:
        /*002c*/ 	.byte	0x04, 0x05
        /*002e*/ 	.short	(.L_210 - .L_209)
.L_209:
        /*0030*/ 	.word	0x00000100
        /*0034*/ 	.word	0x00000001
        /*0038*/ 	.word	0x00000001


	//----- nvinfo : EIATTR_CBANK_PARAM_SIZE
	.align		4
.L_210:
        /*003c*/ 	.byte	0x03, 0x19
        /*003e*/ 	.short	0x0418


	//----- nvinfo : EIATTR_PARAM_CBANK
	.align		4
        /*0040*/ 	.byte	0x04, 0x0a
        /*0042*/ 	.short	(.L_212 - .L_211)
	.align		4
.L_211:
        /*0044*/ 	.word	index@(.nv.constant0._ZN7cutlass13device_kernelIN5flash19enable_sm80_to_sm89INS1_16FlashAttnFwdSm80INS1_25CollectiveMainloopFwdSm80ILi8ELi1ELb1EN4cute5tupleIJNS5_1CILi128EEENS7_ILi96EEENS7_ILi192EEEEEELi192ENS_10bfloat16_tEfNS_4arch4Sm80ELb1ELb0ELb0ELb1ELb0ELb0ELb1ELb0EEENS1_21CollectiveEpilogueFwdINS6_IJS8_SA_S9_EEENS6_IJNS7_ILi1EEESI_SI_EEESC_SE_Li256ELb1ELb1ELb0ELb0EEENS1_19SingleTileSchedulerILb1ELb0ELb1ELi128EEEEEEEEEvNT_6ParamsE)
        /*0048*/ 	.short	0x0210
        /*004a*/ 	.short	0x0418


	//----- nvinfo : EIATTR_SW_WAR
	.align		4
.L_212:
        /*004c*/ 	.byte	0x04, 0x36
        /*004e*/ 	.short	(.L_214 - .L_213)
.L_213:
        /*0050*/ 	.word	0x00000008
.L_214:


//--------------------- .nv.info._ZN7cutlass13device_kernelIN5flash19enable_sm80_to_sm89INS1_16FlashAttnFwdSm80INS1_25CollectiveMainloopFwdSm80ILi8ELi1ELb0EN4cute5tupleIJNS5_1CILi128EEENS7_ILi64EEENS7_ILi192EEEEEELi192ENS_10bfloat16_tEfNS_4arch4Sm80ELb1ELb0ELb0ELb1ELb0ELb1ELb1ELb0EEENS1_21CollectiveEpilogueFwdINS6_IJS8_SA_S9_EEENS6_IJNS7_ILi1EEESI_SI_EEESC_SE_Li256ELb1ELb1ELb0ELb0EEENS1_19SingleTileSchedulerILb1ELb0ELb1ELi128EEEEEEEEEvNT_6ParamsE --------------------------
	.section	.nv.info._ZN7cutlass13device_kernelIN5flash19enable_sm80_to_sm89INS1_16FlashAttnFwdSm80INS1_25CollectiveMainloopFwdSm80ILi8ELi1ELb0EN4cute5tupleIJNS5_1CILi128EEENS7_ILi64EEENS7_ILi192EEEEEELi192ENS_10bfloat16_tEfNS_4arch4Sm80ELb1ELb0ELb0ELb1ELb0ELb1ELb1ELb0EEENS1_21CollectiveEpilogueFwdINS6_IJS8_SA_S9_EEENS6_IJNS7_ILi1EEESI_SI_EEESC_SE_Li256ELb1ELb1ELb0ELb0EEENS1_19SingleTileSchedulerILb1ELb0ELb1ELi128EEEEEEEEEvNT_6ParamsE,"",@"SHT_CUDA_INFO"
	.sectionflags	@""
	.align	4


	//----- nvinfo : EIATTR_CUDA_API_VERSION
	.align		4
        /*0000*/ 	.byte	0x04, 0x37
        /*0002*/ 	.short	(.L_216 - .L_215)
.L_215:
        /*0004*/ 	.word	0x00000082


	//----- nvinfo : EIATTR_KPARAM_INFO
	.align		4
.L_216:
        /*0008*/ 	.byte	0x04, 0x17
        /*000a*/ 	.short	(.L_218 - .L_217)
.L_217:
        /*000c*/ 	.word	0x00000000
        /*0010*/ 	.short	0x0000
        /*0012*/ 	.short	0x0000
        /*0014*/ 	.byte	0x00, 0xf0, 0x61, 0x10


	//----- nvinfo : EIATTR_SPARSE_MMA_MASK
	.align		4
.L_218:
        /*0018*/ 	.byte	0x03, 0x50
        /*001a*/ 	.short	0x0000


	//----- nvinfo : EIATTR_MAXREG_COUNT
	.align		4
        /*001c*/ 	.byte	0x03, 0x1b
        /*001e*/ 	.short	0x00ff


	//----- nvinfo : EIATTR_MERCURY_ISA_VERSION
	.align		4
        /*0020*/ 	.byte	0x03, 0x5f
        /*0022*/ 	.short	0x0101


	//----- nvinfo : EIATTR_EXIT_INSTR_OFFSETS
	.align		4
        /*0024*/ 	.byte	0x04, 0x1c
        /*0026*/ 	.short	(.L_220 - .L_219)


	//   ....[0]....
.L_219:
        /*0028*/ 	.word	0x00000010


	//----- nvinfo : EIATTR_MAX_THREADS
	.align		4
.L_220:
        /*002c*/ 	.byte	0x04, 0x05
        /*002e*/ 	.short	(.L_222 - .L_221)
.L_221:
        /*0030*/ 	.word	0x00000100
        /*0034*/ 	.word	0x00000001
        /*0038*/ 	.word	0x00000001


	//----- nvinfo : EIATTR_CBANK_PARAM_SIZE
	.align		4
.L_222:
        /*003c*/ 	.byte	0x03, 0x19
        /*003e*/ 	.short	0x0418


	//----- nvinfo : EIATTR_PARAM_CBANK
	.align		4
        /*0040*/ 	.byte	0x04, 0x0a
        /*0042*/ 	.short	(.L_224 - .L_223)
	.align		4
.L_223:
        /*0044*/ 	.word	index@(.nv.constant0._ZN7cutlass13device_kernelIN5flash19enable_sm80_to_sm89INS1_16FlashAttnFwdSm80INS1_25CollectiveMainloopFwdSm80ILi8ELi1ELb0EN4cute5tupleIJNS5_1CILi128EEENS7_ILi64EEENS7_ILi192EEEEEELi192ENS_10bfloat16_tEfNS_4arch4Sm80ELb1ELb0ELb0ELb1ELb0ELb1ELb1ELb0EEENS1_21CollectiveEpilogueFwdINS6_IJS8_SA_S9_EEENS6_IJNS7_ILi1EEESI_SI_EEESC_SE_Li256ELb1ELb1ELb0ELb0EEENS1_19SingleTileSchedulerILb1ELb0ELb1ELi128EEEEEEEEEvNT_6ParamsE)
        /*0048*/ 	.short	0x0210
        /*004a*/ 	.short	0x0418


	//----- nvinfo : EIATTR_SW_WAR
	.align		4
.L_224:
        /*004c*/ 	.byte	0x04, 0x36
        /*004e*/ 	.short	(.L_226 - .L_225)
.L_225:
        /*0050*/ 	.word	0x00000008
.L_226:


//--------------------- .nv.info._ZN7cutlass13device_kernelIN5flash19enable_sm80_to_sm89INS1_16FlashAttnFwdSm80INS1_25CollectiveMainloopFwdSm80ILi8ELi2ELb1EN4cute5tupleIJNS5_1CILi128EEENS7_ILi96EEENS7_ILi192EEEEEELi192ENS_10bfloat16_tEfNS_4arch4Sm80ELb0ELb0ELb0ELb0ELb0ELb0ELb1ELb0EEENS1_21CollectiveEpilogueFwdINS6_IJS8_SA_S9_EEENS6_IJNS7_ILi1EEESI_SI_EEESC_SE_Li256ELb0ELb1ELb0ELb0EEENS1_19SingleTileSchedulerILb0ELb0ELb1ELi128EEEEEEEEEvNT_6ParamsE --------------------------
	.section	.nv.info._ZN7cutlass13device_kernelIN5flash19enable_sm80_to_sm89INS1_16FlashAttnFwdSm80INS1_25CollectiveMainloopFwdSm80ILi8ELi2ELb1EN4cute5tupleIJNS5_1CILi128EEENS7_ILi96EEENS7_ILi192EEEEEELi192ENS_10bfloat16_tEfNS_4arch4Sm80ELb0ELb0ELb0ELb0ELb0ELb0ELb1ELb0EEENS1_21CollectiveEpilogueFwdINS6_IJS8_SA_S9_EEENS6_IJNS7_ILi1EEESI_SI_EEESC_SE_Li256ELb0ELb1ELb0ELb0EEENS1_19SingleTileSchedulerILb0ELb0ELb1ELi128EEEEEEEEEvNT_6ParamsE,"",@"SHT_CUDA_INFO"
	.sectionflags	@""
	.align	4


	//----- nvinfo : EIATTR_CUDA_API_VERSION
	.align		4
        /*0000*/ 	.byte	0x04, 0x37
        /*0002*/ 	.short	(.L_228 - .L_227)
.L_227:
        /*0004*/ 	.word	0x00000082


	//----- nvinfo : EIATTR_KPARAM_INFO
	.align		4
.L_228:
        /*0008*/ 	.byte	0x04, 0x17
        /*000a*/ 	.short	(.L_230 - .L_229)
.L_229:
        /*000c*/ 	.word	0x00000000
        /*0010*/ 	.short	0x0000
        /*0012*/ 	.short	0x0000
        /*0014*/ 	.byte	0x00, 0xf0, 0x61, 0x10


	//----- nvinfo : EIATTR_SPARSE_MMA_MASK
	.align		4
.L_230:
        /*0018*/ 	.byte	0x03, 0x50
        /*001a*/ 	.short	0x0000


	//----- nvinfo : EIATTR_MAXREG_COUNT
	.align		4
        /*001c*/ 	.byte	0x03, 0x1b
        /*001e*/ 	.short	0x00ff


	//----- nvinfo : EIATTR_MERCURY_ISA_VERSION
	.align		4
        /*0020*/ 	.byte	0x03, 0x5f
        /*0022*/ 	.short	0x0101


	//----- nvinfo : EIATTR_EXIT_INSTR_OFFSETS
	.align		4
        /*0024*/ 	.byte	0x04, 0x1c
        /*0026*/ 	.short	(.L_232 - .L_231)


	//   ....[0]....
.L_231:
        /*0028*/ 	.word	0x00000010


	//----- nvinfo : EIATTR_MAX_THREADS
	.align		4
.L_232:
        /*002c*/ 	.byte	0x04, 0x05
        /*002e*/ 	.short	(.L_234 - .L_233)
.L_233:
        /*0030*/ 	.word	0x00000100
        /*0034*/ 	.word	0x00000001
        /*0038*/ 	.word	0x00000001


	//----- nvinfo : EIATTR_CBANK_PARAM_SIZE
	.align		4
.L_234:
        /*003c*/ 	.byte	0x03, 0x19
        /*003e*/ 	.short	0x0418


	//----- nvinfo : EIATTR_PARAM_CBANK
	.align		4
        /*0040*/ 	.byte	0x04, 0x0a
        /*0042*/ 	.short	(.L_236 - .L_235)
	.align		4
.L_235:
        /*0044*/ 	.word	index@(.nv.constant0._ZN7cutlass13device_kernelIN5flash19enable_sm80_to_sm89INS1_16FlashAttnFwdSm80INS1_25CollectiveMainloopFwdSm80ILi8ELi2ELb1EN4cute5tupleIJNS5_1CILi128EEENS7_ILi96EEENS7_ILi192EEEEEELi192ENS_10bfloat16_tEfNS_4arch4Sm80ELb0ELb0ELb0ELb0ELb0ELb0ELb1ELb0EEENS1_21CollectiveEpilogueFwdINS6_IJS8_SA_S9_EEENS6_IJNS7_ILi1EEESI_SI_EEESC_SE_Li256ELb0ELb1ELb0ELb0EEENS1_19SingleTileSchedulerILb0ELb0ELb1ELi128EEEEEEEEEvNT_6ParamsE)
        /*0048*/ 	.short	0x0210
        /*004a*/ 	.short	0x0418


	//----- nvinfo : EIATTR_SW_WAR
	.align		4
.L_236:
        /*004c*/ 	.byte	0x04, 0x36
        /*004e*/ 	.short	(.L_238 - .L_237)
.L_237:
        /*0050*/ 	.word	0x00000008
.L_238:


//--------------------- .nv.info._ZN7cutlass13device_kernelIN5flash19enable_sm80_to_sm89INS1_16FlashAttnFwdSm80INS1_25CollectiveMainloopFwdSm80ILi8ELi2ELb1EN4cute5tupleIJNS5_1CILi128EEENS7_ILi96EEENS7_ILi192EEEEEELi192ENS_10bfloat16_tEfNS_4arch4Sm80ELb0ELb0ELb0ELb1ELb0ELb0ELb1ELb0EEENS1_21CollectiveEpilogueFwdINS6_IJS8_SA_S9_EEENS6_IJNS7_ILi1EEESI_SI_EEESC_SE_Li256ELb1ELb1ELb0ELb0EEENS1_19SingleTileSchedulerILb1ELb0ELb1ELi128EEEEEEEEEvNT_6ParamsE --------------------------
	.section	.nv.info._ZN7cutlass13device_kernelIN5flash19enable_sm80_to_sm89INS1_16FlashAttnFwdSm80INS1_25CollectiveMainloopFwdSm80ILi8ELi2ELb1EN4cute5tupleIJNS5_1CILi128EEENS7_ILi96EEENS7_ILi192EEEEEELi192ENS_10bfloat16_tEfNS_4arch4Sm80ELb0ELb0ELb0ELb1ELb0ELb0ELb1ELb0EEENS1_21CollectiveEpilogueFwdINS6_IJS8_SA_S9_EEENS6_IJNS7_ILi1EEESI_SI_EEESC_SE_Li256ELb1ELb1ELb0ELb0EEENS1_19SingleTileSchedulerILb1ELb0ELb1ELi128EEEEEEEEEvNT_6ParamsE,"",@"SHT_CUDA_INFO"
	.sectionflags	@""
	.align	4


	//----- nvinfo : EIATTR_CUDA_API_VERSION
	.align		4
        /*0000*/ 	.byte	0x04, 0x37
        /*0002*/ 	.short	(.L_240 - .L_239)
.L_239:
        /*0004*/ 	.word	0x00000082


	//----- nvinfo : EIATTR_KPARAM_INFO
	.align		4
.L_240:
        /*0008*/ 	.byte	0x04, 0x17
        /*000a*/ 	.short	(.L_242 - .L_241)
.L_241:
        /*000c*/ 	.word	0x00000000
        /*0010*/ 	.short	0x0000
        /*0012*/ 	.short	0x0000
        /*0014*/ 	.byte	0x00, 0xf0, 0x61, 0x10


	//----- nvinfo : EIATTR_SPARSE_MMA_MASK
	.align		4
.L_242:
        /*0018*/ 	.byte	0x03, 0x50
        /*001a*/ 	.short	0x0000


	//----- nvinfo : EIATTR_MAXREG_COUNT
	.align		4
        /*001c*/ 	.byte	0x03, 0x1b
        /*001e*/ 	.short	0x00ff


	//----- nvinfo : EIATTR_MERCURY_ISA_VERSION
	.align		4
        /*0020*/ 	.byte	0x03, 0x5f
        /*0022*/ 	.short	0x0101


	//----- nvinfo : EIATTR_EXIT_INSTR_OFFSETS
	.align		4
        /*0024*/ 	.byte	0x04, 0x1c
        /*0026*/ 	.short	(.L_244 - .L_243)


	//   ....[0]....
.L_243:
        /*0028*/ 	.word	0x00000010


	//----- nvinfo : EIATTR_MAX_THREADS
	.align		4
.L_244:
        /*002c*/ 	.byte	0x04, 0x05
        /*002e*/ 	.short	(.L_246 - .L_245)
.L_245:
        /*0030*/ 	.word	0x00000100
        /*0034*/ 	.word	0x00000001
        /*0038*/ 	.word	0x00000001


	//----- nvinfo : EIATTR_CBANK_PARAM_SIZE
	.align		4
.L_246:
        /*003c*/ 	.byte	0x03, 0x19
        /*003e*/ 	.short	0x0418


	//----- nvinfo : EIATTR_PARAM_CBANK
	.align		4
        /*0040*/ 	.byte	0x04, 0x0a
        /*0042*/ 	.short	(.L_248 - .L_247)
	.align		4
.L_247:
        /*0044*/ 	.word	index@(.nv.constant0._ZN7cutlass13device_kernelIN5flash19enable_sm80_to_sm89INS1_16FlashAttnFwdSm80INS1_25CollectiveMainloopFwdSm80ILi8ELi2ELb1EN4cute5tupleIJNS5_1CILi128EEENS7_ILi96EEENS7_ILi192EEEEEELi192ENS_10bfloat16_tEfNS_4arch4Sm80ELb0ELb0ELb0ELb1ELb0ELb0ELb1ELb0EEENS1_21CollectiveEpilogueFwdINS6_IJS8_SA_S9_EEENS6_IJNS7_ILi1EEESI_SI_EEESC_SE_Li256ELb1ELb1ELb0ELb0EEENS1_19SingleTileSchedulerILb1ELb0ELb1ELi128EEEEEEEEEvNT_6ParamsE)
        /*0048*/ 	.short	0x0210
        /*004a*/ 	.short	0x0418


	//----- nvinfo : EIATTR_SW_WAR
	.align		4
.L_248:
        /*004c*/ 	.byte	0x04, 0x36
        /*004e*/ 	.short	(.L_250 - .L_249)
.L_249:
        /*0050*/ 	.word	0x00000008
.L_250:


//--------------------- .nv.info._ZN7cutlass13device_kernelIN5flash19enable_sm80_to_sm89INS1_16FlashAttnFwdSm80INS1_25CollectiveMainloopFwdSm80ILi8ELi2ELb0EN4cute5tupleIJNS5_1CILi128EEENS7_ILi64EEENS7_ILi192EEEEEELi192ENS_10bfloat16_tEfNS_4arch4Sm80ELb0ELb0ELb0ELb1ELb0ELb1ELb1ELb0EEENS1_21CollectiveEpilogueFwdINS6_IJS8_SA_S9_EEENS6_IJNS7_ILi1EEESI_SI_EEESC_SE_Li256ELb1ELb1ELb0ELb0EEENS1_19SingleTileSchedulerILb1ELb0ELb1ELi128EEEEEEEEEvNT_6ParamsE --------------------------
	.section	.nv.info._ZN7cutlass13device_kernelIN5flash19enable_sm80_to_sm89INS1_16FlashAttnFwdSm80INS1_25CollectiveMainloopFwdSm80ILi8ELi2ELb0EN4cute5tupleIJNS5_1CILi128EEENS7_ILi64EEENS7_ILi192EEEEEELi192ENS_10bfloat16_tEfNS_4arch4Sm80ELb0ELb0ELb0ELb1ELb0ELb1ELb1ELb0EEENS1_21CollectiveEpilogueFwdINS6_IJS8_SA_S9_EEENS6_IJNS7_ILi1EEESI_SI_EEESC_SE_Li256ELb1ELb1ELb0ELb0EEENS1_19SingleTileSchedulerILb1ELb0ELb1ELi128EEEEEEEEEvNT_6ParamsE,"",@"SHT_CUDA_INFO"
	.sectionflags	@""
	.align	4


	//----- nvinfo : EIATTR_CUDA_API_VERSION
	.align		4
        /*0000*/ 	.byte	0x04, 0x37
        /*0002*/ 	.short	(.L_252 - .L_251)
.L_251:
        /*0004*/ 	.word	0x00000082


	//----- nvinfo : EIATTR_KPARAM_INFO
	.align		4
.L_252:
        /*0008*/ 	.byte	0x04, 0x17
        /*000a*/ 	.short	(.L_254 - .L_253)
.L_253:
        /*000c*/ 	.word	0x00000000
        /*0010*/ 	.short	0x0000
        /*0012*/ 	.short	0x0000
        /*0014*/ 	.byte	0x00, 0xf0, 0x61, 0x10


	//----- nvinfo : EIATTR_SPARSE_MMA_MASK
	.align		4
.L_254:
        /*0018*/ 	.byte	0x03, 0x50
        /*001a*/ 	.short	0x0000


	//----- nvinfo : EIATTR_MAXREG_COUNT
	.align		4
        /*001c*/ 	.byte	0x03, 0x1b
        /*001e*/ 	.short	0x00ff


	//----- nvinfo : EIATTR_MERCURY_ISA_VERSION
	.align		4
        /*0020*/ 	.byte	0x03, 0x5f
        /*0022*/ 	.short	0x0101


	//----- nvinfo : EIATTR_EXIT_INSTR_OFFSETS
	.align		4
        /*0024*/ 	.byte	0x04, 0x1c
        /*0026*/ 	.short	(.L_256 - .L_255)


	//   ....[0]....
.L_255:
        /*0028*/ 	.word	0x00000010


	//----- nvinfo : EIATTR_MAX_THREADS
	.align		4
.L_256:
        /*002c*/ 	.byte	0x04, 0x05
        /*002e*/ 	.short	(.L_258 - .L_257)
.L_257:
        /*0030*/ 	.word	0x00000100
        /*0034*/ 	.word	0x00000001
        /*0038*/ 	.word	0x00000001


	//----- nvinfo : EIATTR_CBANK_PARAM_SIZE
	.align		4
.L_258:
        /*003c*/ 	.byte	0x03, 0x19
        /*003e*/ 	.short	0x0418


	//----- nvinfo : EIATTR_PARAM_CBANK
	.align		4
        /*0040*/ 	.byte	0x04, 0x0a
        /*0042*/ 	.short	(.L_260 - .L_259)
	.align		4
.L_259:
        /*0044*/ 	.word	index@(.nv.constant0._ZN7cutlass13device_kernelIN5flash19enable_sm80_to_sm89INS1_16FlashAttnFwdSm80INS1_25CollectiveMainloopFwdSm80ILi8ELi2ELb0EN4cute5tupleIJNS5_1CILi128EEENS7_ILi64EEENS7_ILi192EEEEEELi192ENS_10bfloat16_tEfNS_4arch4Sm80ELb0ELb0ELb0ELb1ELb0ELb1ELb1ELb0EEENS1_21CollectiveEpilogueFwdINS6_IJS8_SA_S9_EEENS6_IJNS7_ILi1EEESI_SI_EEESC_SE_Li256ELb1ELb1ELb0ELb0EEENS1_19SingleTileSchedulerILb1ELb0ELb1ELi128EEEEEEEEEvNT_6ParamsE)
        /*0048*/ 	.short	0x0210
        /*004a*/ 	.short	0x0418


	//----- nvinfo : EIATTR_SW_WAR
	.align		4
.L_260:
        /*004c*/ 	.byte	0x04, 0x36
        /*004e*/ 	.short	(.L_262 - .L_261)
.L_261:
        /*0050*/ 	.word	0x00000008
.L_262:


//--------------------- .nv.info._ZN7cutlass13device_kernelIN5flash19enable_sm80_to_sm89INS1_16FlashAttnFwdSm80INS1_25CollectiveMainloopFwdSm80ILi8ELi2ELb0EN4cute5tupleIJNS5_1CILi128EEENS7_ILi64EEENS7_ILi192EEEEEELi192ENS_10bfloat16_tEfNS_4arch4Sm80ELb0ELb1ELb0ELb0ELb0ELb0ELb1ELb0EEENS1_21CollectiveEpilogueFwdINS6_IJS8_SA_S9_EEENS6_IJNS7_ILi1EEESI_SI_EEESC_SE_Li256ELb0ELb1ELb0ELb0EEENS1_19SingleTileSchedulerILb0ELb0ELb1ELi128EEEEEEEEEvNT_6ParamsE --------------------------
	.section	.nv.info._ZN7cutlass13device_kernelIN5flash19enable_sm80_to_sm89INS1_16FlashAttnFwdSm80INS1_25CollectiveMainloopFwdSm80ILi8ELi2ELb0EN4cute5tupleIJNS5_1CILi128EEENS7_ILi64EEENS7_ILi192EEEEEELi192ENS_10bfloat16_tEfNS_4arch4Sm80ELb0ELb1ELb0ELb0ELb0ELb0ELb1ELb0EEENS1_21CollectiveEpilogueFwdINS6_IJS8_SA_S9_EEENS6_IJNS7_ILi1EEESI_SI_EEESC_SE_Li256ELb0ELb1ELb0ELb0EEENS1_19SingleTileSchedulerILb0ELb0ELb1ELi128EEEEEEEEEvNT_6ParamsE,"",@"SHT_CUDA_INFO"
	.sectionflags	@""
	.align	4


	//----- nvinfo : EIATTR_CUDA_API_VERSION
	.align		4
        /*0000*/ 	.byte	0x04, 0x37
        /*0002*/ 	.short	(.L_264 - .L_263)
.L_263:
        /*0004*/ 	.word	0x00000082


	//----- nvinfo : EIATTR_KPARAM_INFO
	.align		4
.L_264:
        /*0008*/ 	.byte	0x04, 0x17
        /*000a*/ 	.short	(.L_266 - .L_265)
.L_265:
        /*000c*/ 	.word	0x00000000
        /*0010*/ 	.short	0x0000
        /*0012*/ 	.short	0x0000
        /*0014*/ 	.byte	0x00, 0xf0, 0x61, 0x10


	//----- nvinfo : EIATTR_SPARSE_MMA_MASK
	.align		4
.L_266:
        /*0018*/ 	.byte	0x03, 0x50
        /*001a*/ 	.short	0x0000


	//----- nvinfo : EIATTR_MAXREG_COUNT
	.align		4
        /*001c*/ 	.byte	0x03, 0x1b
        /*001e*/ 	.short	0x00ff


	//----- nvinfo : EIATTR_MERCURY_ISA_VERSION
	.align		4
        /*0020*/ 	.byte	0x03, 0x5f
        /*0022*/ 	.short	0x0101


	//----- nvinfo : EIATTR_EXIT_INSTR_OFFSETS
	.align		4
        /*0024*/ 	.byte	0x04, 0x1c
        /*0026*/ 	.short	(.L_268 - .L_267)


	//   ....[0]....
.L_267:
        /*0028*/ 	.word	0x00000010


	//----- nvinfo : EIATTR_MAX_THREADS
	.align		4
.L_268:
        /*002c*/ 	.byte	0x04, 0x05
        /*002e*/ 	.short	(.L_270 - .L_269)
.L_269:
        /*0030*/ 	.word	0x00000100
        /*0034*/ 	.word	0x00000001
        /*0038*/ 	.word	0x00000001


	//----- nvinfo : EIATTR_CBANK_PARAM_SIZE
	.align		4
.L_270:
        /*003c*/ 	.byte	0x03, 0x19
        /*003e*/ 	.short	0x0418


	//----- nvinfo : EIATTR_PARAM_CBANK
	.align		4
        /*0040*/ 	.byte	0x04, 0x0a
        /*0042*/ 	.short	(.L_272 - .L_271)
	.align		4
.L_271:
        /*0044*/ 	.word	index@(.nv.constant0._ZN7cutlass13device_kernelIN5flash19enable_sm80_to_sm89INS1_16FlashAttnFwdSm80INS1_25CollectiveMainloopFwdSm80ILi8ELi2ELb0EN4cute5tupleIJNS5_1CILi128EEENS7_ILi64EEENS7_ILi192EEEEEELi192ENS_10bfloat16_tEfNS_4arch4Sm80ELb0ELb1ELb0ELb0ELb0ELb0ELb1ELb0EEENS1_21CollectiveEpilogueFwdINS6_IJS8_SA_S9_EEENS6_IJNS7_ILi1EEESI_SI_EEESC_SE_Li256ELb0ELb1ELb0ELb0EEENS1_19SingleTileSchedulerILb0ELb0ELb1ELi128EEEEEEEEEvNT_6ParamsE)
        /*0048*/ 	.short	0x0210
        /*004a*/ 	.short	0x0418


	//----- nvinfo : EIATTR_SW_WAR
	.align		4
.L_272:
        /*004c*/ 	.byte	0x04, 0x36
        /*004e*/ 	.short	(.L_274 - .L_273)
.L_273:
        /*0050*/ 	.word	0x00000008
.L_274:


//--------------------- .nv.info._ZN7cutlass13device_kernelIN5flash19enable_sm80_to_sm89INS1_16FlashAttnFwdSm80INS1_25CollectiveMainloopFwdSm80ILi8ELi2ELb0EN4cute5tupleIJNS5_1CILi128EEENS7_ILi64EEENS7_ILi192EEEEEELi192ENS_10bfloat16_tEfNS_4arch4Sm80ELb0ELb1ELb0ELb1ELb0ELb0ELb1ELb0EEENS1_21CollectiveEpilogueFwdINS6_IJS8_SA_S9_EEENS6_IJNS7_ILi1EEESI_SI_EEESC_SE_Li256ELb1ELb1ELb0ELb0EEENS1_19SingleTileSchedulerILb1ELb0ELb1ELi128EEEEEEEEEvNT_6ParamsE --------------------------
	.section	.nv.info._ZN7cutlass13device_kernelIN5flash19enable_sm80_to_sm89INS1_16FlashAttnFwdSm80INS1_25CollectiveMainloopFwdSm80ILi8ELi2ELb0EN4cute5tupleIJNS5_1CILi128EEENS7_ILi64EEENS7_ILi192EEEEEELi192ENS_10bfloat16_tEfNS_4arch4Sm80ELb0ELb1ELb0ELb1ELb0ELb0ELb1ELb0EEENS1_21CollectiveEpilogueFwdINS6_IJS8_SA_S9_EEENS6_IJNS7_ILi1EEESI_SI_EEESC_SE_Li256ELb1ELb1ELb0ELb0EEENS1_19SingleTileSchedulerILb1ELb0ELb1ELi128EEEEEEEEEvNT_6ParamsE,"",@"SHT_CUDA_INFO"
	.sectionflags	@""
	.align	4


	//----- nvinfo : EIATTR_CUDA_API_VERSION
	.align		4
        /*0000*/ 	.byte	0x04, 0x37
        /*0002*/ 	.short	(.L_276 - .L_275)
.L_275:
        /*0004*/ 	.word	0x00000082


	//----- nvinfo : EIATTR_KPARAM_INFO
	.align		4
.L_276:
        /*0008*/ 	.byte	0x04, 0x17
        /*000a*/ 	.short	(.L_278 - .L_277)
.L_277:
        /*000c*/ 	.word	0x00000000
        /*0010*/ 	.short	0x0000
        /*0012*/ 	.short	0x0000
        /*0014*/ 	.byte	0x00, 0xf0, 0x61, 0x10


	//----- nvinfo : EIATTR_SPARSE_MMA_MASK
	.align		4
.L_278:
        /*0018*/ 	.byte	0x03, 0x50
        /*001a*/ 	.short	0x0000


	//----- nvinfo : EIATTR_MAXREG_COUNT
	.align		4
        /*001c*/ 	.byte	0x03, 0x1b
        /*001e*/ 	.short	0x00ff


	//----- nvinfo : EIATTR_MERCURY_ISA_VERSION
	.align		4
        /*0020*/ 	.byte	0x03, 0x5f
        /*0022*/ 	.short	0x0101


	//----- nvinfo : EIATTR_EXIT_INSTR_OFFSETS
	.align		4
        /*0024*/ 	.byte	0x04, 0x1c
        /*0026*/ 	.short	(.L_280 - .L_279)


	//   ....[0]....
.L_279:
        /*0028*/ 	.word	0x00000010


	//----- nvinfo : EIATTR_MAX_THREADS
	.align		4
.L_280:
        /*002c*/ 	.byte	0x04, 0x05
        /*002e*/ 	.short	(.L_282 - .L_281)
.L_281:
        /*0030*/ 	.word	0x00000100
        /*0034*/ 	.word	0x00000001
        /*0038*/ 	.word	0x00000001


	//----- nvinfo : EIATTR_CBANK_PARAM_SIZE
	.align		4
.L_282:
        /*003c*/ 	.byte	0x03, 0x19
        /*003e*/ 	.short	0x0418


	//----- nvinfo : EIATTR_PARAM_CBANK
	.align		4
        /*0040*/ 	.byte	0x04, 0x0a
        /*0042*/ 	.short	(.L_284 - .L_283)
	.align		4
.L_283:
        /*0044*/ 	.word	index@(.nv.constant0._ZN7cutlass13device_kernelIN5flash19enable_sm80_to_sm89INS1_16FlashAttnFwdSm80INS1_25CollectiveMainloopFwdSm80ILi8ELi2ELb0EN4cute5tupleIJNS5_1CILi128EEENS7_ILi64EEENS7_ILi192EEEEEELi192ENS_10bfloat16_tEfNS_4arch4Sm80ELb0ELb1ELb0ELb1ELb0ELb0ELb1ELb0EEENS1_21CollectiveEpilogueFwdINS6_IJS8_SA_S9_EEENS6_IJNS7_ILi1EEESI_SI_EEESC_SE_Li256ELb1ELb1ELb0ELb0EEENS1_19SingleTileSchedulerILb1ELb0ELb1ELi128EEEEEEEEEvNT_6ParamsE)
        /*0048*/ 	.short	0x0210
        /*004a*/ 	.short	0x0418


	//----- nvinfo : EIATTR_SW_WAR
	.align		4
.L_284:
        /*004c*/ 	.byte	0x04, 0x36
        /*004e*/ 	.short	(.L_286 - .L_285)
.L_285:
        /*0050*/ 	.word	0x00000008
.L_286:


//--------------------- .nv.info._ZN7cutlass13device_kernelIN5flash19enable_sm80_to_sm89INS1_16FlashAttnFwdSm80INS1_25CollectiveMainloopFwdSm80ILi8ELi2ELb0EN4cute5tupleIJNS5_1CILi128EEENS7_ILi64EEENS7_ILi192EEEEEELi192ENS_10bfloat16_tEfNS_4arch4Sm80ELb0ELb1ELb0ELb1ELb0ELb1ELb1ELb0EEENS1_21CollectiveEpilogueFwdINS6_IJS8_SA_S9_EEENS6_IJNS7_ILi1EEESI_SI_EEESC_SE_Li256ELb1ELb1ELb0ELb0EEENS1_19SingleTileSchedulerILb1ELb0ELb1ELi128EEEEEEEEEvNT_6ParamsE --------------------------
	.section	.nv.info._ZN7cutlass13device_kernelIN5flash19enable_sm80_to_sm89INS1_16FlashAttnFwdSm80INS1_25CollectiveMainloopFwdSm80ILi8ELi2ELb0EN4cute5tupleIJNS5_1CILi128EEENS7_ILi64EEENS7_ILi192EEEEEELi192ENS_10bfloat16_tEfNS_4arch4Sm80ELb0ELb1ELb0ELb1ELb0ELb1ELb1ELb0EEENS1_21CollectiveEpilogueFwdINS6_IJS8_SA_S9_EEENS6_IJNS7_ILi1EEESI_SI_EEESC_SE_Li256ELb1ELb1ELb0ELb0EEENS1_19SingleTileSchedulerILb1ELb0ELb1ELi128EEEEEEEEEvNT_6ParamsE,"",@"SHT_CUDA_INFO"
	.sectionflags	@""
	.align	4


	//----- nvinfo : EIATTR_CUDA_API_VERSION
	.align		4
        /*0000*/ 	.byte	0x04, 0x37
        /*0002*/ 	.short	(.L_288 - .L_287)
.L_287:
        /*0004*/ 	.word	0x00000082


	//----- nvinfo : EIATTR_KPARAM_INFO
	.align		4
.L_288:
        /*0008*/ 	.byte	0x04, 0x17
        /*000a*/ 	.short	(.L_290 - .L_289)
.L_289:
        /*000c*/ 	.word	0x00000000
        /*0010*/ 	.short	0x0000
        /*0012*/ 	.short	0x0000
        /*0014*/ 	.byte	0x00, 0xf0, 0x61, 0x10


	//----- nvinfo : EIATTR_SPARSE_MMA_MASK
	.align		4
.L_290:
        /*0018*/ 	.byte	0x03, 0x50
        /*001a*/ 	.short	0x0000


	//----- nvinfo : EIATTR_MAXREG_COUNT
	.align		4
        /*001c*/ 	.byte	0x03, 0x1b
        /*001e*/ 	.short	0x00ff


	//----- nvinfo : EIATTR_MERCURY_ISA_VERSION
	.align		4
        /*0020*/ 	.byte	0x03, 0x5f
        /*0022*/ 	.short	0x0101


	//----- nvinfo : EIATTR_EXIT_INSTR_OFFSETS
	.align		4
        /*0024*/ 	.byte	0x04, 0x1c
        /*0026*/ 	.short	(.L_292 - .L_291)


	//   ....[0]....
.L_291:
        /*0028*/ 	.word	0x00000010


	//----- nvinfo : EIATTR_MAX_THREADS
	.align		4
.L_292:
        /*002c*/ 	.byte	0x04, 0x05
        /*002e*/ 	.short	(.L_294 - .L_293)
.L_293:
        /*0030*/ 	.word	0x00000100
        /*0034*/ 	.word	0x00000001
        /*0038*/ 	.word	0x00000001


	//----- nvinfo : EIATTR_CBANK_PARAM_SIZE
	.align		4
.L_294:
        /*003c*/ 	.byte	0x03, 0x19
        /*003e*/ 	.short	0x0418


	//----- nvinfo : EIATTR_PARAM_CBANK
	.align		4
        /*0040*/ 	.byte	0x04, 0x0a
        /*0042*/ 	.short	(.L_296 - .L_295)
	.align		4
.L_295:
        /*0044*/ 	.word	index@(.nv.constant0._ZN7cutlass13device_kernelIN5flash19enable_sm80_to_sm89INS1_16FlashAttnFwdSm80INS1_25CollectiveMainloopFwdSm80ILi8ELi2ELb0EN4cute5tupleIJNS5_1CILi128EEENS7_ILi64EEENS7_ILi192EEEEEELi192ENS_10bfloat16_tEfNS_4arch4Sm80ELb0ELb1ELb0ELb1ELb0ELb1ELb1ELb0EEENS1_21CollectiveEpilogueFwdINS6_IJS8_SA_S9_EEENS6_IJNS7_ILi1EEESI_SI_EEESC_SE_Li256ELb1ELb1ELb0ELb0EEENS1_19SingleTileSchedulerILb1ELb0ELb1ELi128EEEEEEEEEvNT_6ParamsE)
        /*0048*/ 	.short	0x0210
        /*004a*/ 	.short	0x0418


	//----- nvinfo : EIATTR_SW_WAR
	.align		4
.L_296:
        /*004c*/ 	.byte	0x04, 0x36
        /*004e*/ 	.short	(.L_298 - .L_297)
.L_297:
        /*0050*/ 	.word	0x00000008
.L_298:


//--------------------- .nv.info._ZN7cutlass13device_kernelIN5flash19enable_sm80_to_sm89INS1_16FlashAttnFwdSm80INS1_25CollectiveMainloopFwdSm80ILi8ELi2ELb1EN4cute5tupleIJNS5_1CILi128EEENS7_ILi96EEENS7_ILi192EEEEEELi192ENS_10bfloat16_tEfNS_4arch4Sm80ELb1ELb0ELb0ELb0ELb0ELb0ELb1ELb0EEENS1_21CollectiveEpilogueFwdINS6_IJS8_SA_S9_EEENS6_IJNS7_ILi1EEESI_SI_EEESC_SE_Li256ELb0ELb1ELb0ELb0EEENS1_30DynamicPersistentTileSchedulerILi256ELi256ELb0ELb1ELb0EEEEEEEEEvNT_6ParamsE --------------------------
	.section	.nv.info._ZN7cutlass13device_kernelIN5flash19enable_sm80_to_sm89INS1_16FlashAttnFwdSm80INS1_25CollectiveMainloopFwdSm80ILi8ELi2ELb1EN4cute5tupleIJNS5_1CILi128EEENS7_ILi96EEENS7_ILi192EEEEEELi192ENS_10bfloat16_tEfNS_4arch4Sm80ELb1ELb0ELb0ELb0ELb0ELb0ELb1ELb0EEENS1_21CollectiveEpilogueFwdINS6_IJS8_SA_S9_EEENS6_IJNS7_ILi1EEESI_SI_EEESC_SE_Li256ELb0ELb1ELb0ELb0EEENS1_30DynamicPersistentTileSchedulerILi256ELi256ELb0ELb1ELb0EEEEEEEEEvNT_6ParamsE,"",@"SHT_CUDA_INFO"
	.sectionflags	@""
	.align	4


	//----- nvinfo : EIATTR_CUDA_API_VERSION
	.align		4
        /*0000*/ 	.byte	0x04, 0x37
        /*0002*/ 	.short	(.L_300 - .L_299)
.L_299:
        /*0004*/ 	.word	0x00000082


	//----- nvinfo : EIATTR_KPARAM_INFO
	.align		4
.L_300:
        /*0008*/ 	.byte	0x04, 0x17
        /*000a*/ 	.short	(.L_302 - .L_301)
.L_301:
        /*000c*/ 	.word	0x00000000
        /*0010*/ 	.short	0x0000
        /*0012*/ 	.short	0x0000
        /*0014*/ 	.byte	0x00, 0xf0, 0xa1, 0x10


	//----- nvinfo : EIATTR_SPARSE_MMA_MASK
	.align		4
.L_302:
        /*0018*/ 	.byte	0x03, 0x50
        /*001a*/ 	.short	0x0000


	//----- nvinfo : EIATTR_MAXREG_COUNT
	.align		4
        /*001c*/ 	.byte	0x03, 0x1b
        /*001e*/ 	.short	0x00ff


	//----- nvinfo : EIATTR_MERCURY_ISA_VERSION
	.align		4
        /*0020*/ 	.byte	0x03, 0x5f
        /*0022*/ 	.short	0x0101


	//----- nvinfo : EIATTR_EXIT_INSTR_OFFSETS
	.align		4
        /*0024*/ 	.byte	0x04, 0x1c
        /*0026*/ 	.short	(.L_304 - .L_303)


	//   ....[0]....
.L_303:
        /*0028*/ 	.word	0x00000010


	//----- nvinfo : EIATTR_MAX_THREADS
	.align		4
.L_304:
        /*002c*/ 	.byte	0x04, 0x05
        /*002e*/ 	.short	(.L_306 - .L_305)
.L_305:
        /*0030*/ 	.word	0x00000100
        /*0034*/ 	.word	0x00000001
        /*0038*/ 	.word	0x00000001


	//----- nvinfo : EIATTR_CBANK_PARAM_SIZE
	.align		4
.L_306:
        /*003c*/ 	.byte	0x03, 0x19
        /*003e*/ 	.short	0x0428


	//----- nvinfo : EIATTR_PARAM_CBANK
	.align		4
        /*0040*/ 	.byte	0x04, 0x0a
        /*0042*/ 	.short	(.L_308 - .L_307)
	.align		4
.L_307:
        /*0044*/ 	.word	index@(.nv.constant0._ZN7cutlass13device_kernelIN5flash19enable_sm80_to_sm89INS1_16FlashAttnFwdSm80INS1_25CollectiveMainloopFwdSm80ILi8ELi2ELb1EN4cute5tupleIJNS5_1CILi128EEENS7_ILi96EEENS7_ILi192EEEEEELi192ENS_10bfloat16_tEfNS_4arch4Sm80ELb1ELb0ELb0ELb0ELb0ELb0ELb1ELb0EEENS1_21CollectiveEpilogueFwdINS6_IJS8_SA_S9_EEENS6_IJNS7_ILi1EEESI_SI_EEESC_SE_Li256ELb0ELb1ELb0ELb0EEENS1_30DynamicPersistentTileSchedulerILi256ELi256ELb0ELb1ELb0EEEEEEEEEvNT_6ParamsE)
        /*0048*/ 	.short	0x0210
        /*004a*/ 	.short	0x0428


	//----- nvinfo : EIATTR_SW_WAR
	.align		4
.L_308:
        /*004c*/ 	.byte	0x04, 0x36
        /*004e*/ 	.short	(.L_310 - .L_309)
.L_309:
        /*0050*/ 	.word	0x00000008
.L_310:


//--------------------- .nv.info._ZN7cutlass13device_kernelIN5flash19enable_sm80_to_sm89INS1_16FlashAttnFwdSm80INS1_25CollectiveMainloopFwdSm80ILi8ELi2ELb1EN4cute5tupleIJNS5_1CILi128EEENS7_ILi96EEENS7_ILi192EEEEEELi192ENS_10bfloat16_tEfNS_4arch4Sm80ELb1ELb0ELb0ELb1ELb0ELb0ELb1ELb0EEENS1_21CollectiveEpilogueFwdINS6_IJS8_SA_S9_EEENS6_IJNS7_ILi1EEESI_SI_EEESC_SE_Li256ELb1ELb1ELb0ELb0EEENS1_19SingleTileSchedulerILb1ELb0ELb1ELi128EEEEEEEEEvNT_6ParamsE --------------------------
	.section	.nv.info._ZN7cutlass13device_kernelIN5flash19enable_sm80_to_sm89INS1_16FlashAttnFwdSm80INS1_25CollectiveMainloopFwdSm80ILi8ELi2ELb1EN4cute5tupleIJNS5_1CILi128EEENS7_ILi96EEENS7_ILi192EEEEEELi192ENS_10bfloat16_tEfNS_4arch4Sm80ELb1ELb0ELb0ELb1ELb0ELb0ELb1ELb0EEENS1_21CollectiveEpilogueFwdINS6_IJS8_SA_S9_EEENS6_IJNS7_ILi1EEESI_SI_EEESC_SE_Li256ELb1ELb1ELb0ELb0EEENS1_19SingleTileSchedulerILb1ELb0ELb1ELi128EEEEEEEEEvNT_6ParamsE,"",@"SHT_CUDA_INFO"
	.sectionflags	@""
	.align	4


	//----- nvinfo : EIATTR_CUDA_API_VERSION
	.align		4
        /*0000*/ 	.byte	0x04, 0x37
        /*0002*/ 	.short	(.L_312 - .L_311)
.L_311:
        /*0004*/ 	.word	0x00000082


	//----- nvinfo : EIATTR_KPARAM_INFO
	.align		4
.L_312:
        /*0008*/ 	.byte	0x04, 0x17
        /*000a*/ 	.short	(.L_314 - .L_313)
.L_313:
        /*000c*/ 	.word	0x00000000
        /*0010*/ 	.short	0x0000
        /*0012*/ 	.short	0x0000
        /*0014*/ 	.byte	0x00, 0xf0, 0x61, 0x10


	//----- nvinfo : EIATTR_SPARSE_MMA_MASK
	.align		4
.L_314:
        /*0018*/ 	.byte	0x03, 0x50
        /*001a*/ 	.short	0x0000


	//----- nvinfo : EIATTR_MAXREG_COUNT
	.align		4
        /*001c*/ 	.byte	0x03, 0x1b
        /*001e*/ 	.short	0x00ff


	//----- nvinfo : EIATTR_MERCURY_ISA_VERSION
	.align		4
        /*0020*/ 	.byte	0x03, 0x5f
        /*0022*/ 	.short	0x0101


	//----- nvinfo : EIATTR_EXIT_INSTR_OFFSETS
	.align		4
        /*0024*/ 	.byte	0x04, 0x1c
        /*0026*/ 	.short	(.L_316 - .L_315)


	//   ....[0]....
.L_315:
        /*0028*/ 	.word	0x00000010


	//----- nvinfo : EIATTR_MAX_THREADS
	.align		4
.L_316:
        /*002c*/ 	.byte	0x04, 0x05
        /*002e*/ 	.short	(.L_318 - .L_317)
.L_317:
        /*0030*/ 	.word	0x00000100
        /*0034*/ 	.word	0x00000001
        /*0038*/ 	.word	0x00000001


	//----- nvinfo : EIATTR_CBANK_PARAM_SIZE
	.align		4
.L_318:
        /*003c*/ 	.byte	0x03, 0x19
        /*003e*/ 	.short	0x0418


	//----- nvinfo : EIATTR_PARAM_CBANK
	.align		4
        /*0040*/ 	.byte	0x04, 0x0a
        /*0042*/ 	.short	(.L_320 - .L_319)
	.align		4
.L_319:
        /*0044*/ 	.word	index@(.nv.constant0._ZN7cutlass13device_kernelIN5flash19enable_sm80_to_sm89INS1_16FlashAttnFwdSm80INS1_25CollectiveMainloopFwdSm80ILi8ELi2ELb1EN4cute5tupleIJNS5_1CILi128EEENS7_ILi96EEENS7_ILi192EEEEEELi192ENS_10bfloat16_tEfNS_4arch4Sm80ELb1ELb0ELb0ELb1ELb0ELb0ELb1ELb0EEENS1_21CollectiveEpilogueFwdINS6_IJS8_SA_S9_EEENS6_IJNS7_ILi1EEESI_SI_EEESC_SE_Li256ELb1ELb1ELb0ELb0EEENS1_19SingleTileSchedulerILb1ELb0ELb1ELi128EEEEEEEEEvNT_6ParamsE)
        /*0048*/ 	.short	0x0210
        /*004a*/ 	.short	0x0418


	//----- nvinfo : EIATTR_SW_WAR
	.align		4
.L_320:
        /*004c*/ 	.byte	0x04, 0x36
        /*004e*/ 	.short	(.L_322 - .L_321)
.L_321:
        /*0050*/ 	.word	0x00000008
.L_322:


//--------------------- .nv.info._ZN7cutlass13device_kernelIN5flash19enable_sm80_to_sm89INS1_16FlashAttnFwdSm80INS1_25CollectiveMainloopFwdSm80ILi8ELi2ELb0EN4cute5tupleIJNS5_1CILi128EEENS7_ILi64EEENS7_ILi192EEEEEELi192ENS_10bfloat16_tEfNS_4arch4Sm80ELb1ELb0ELb0ELb1ELb0ELb1ELb1ELb0EEENS1_21CollectiveEpilogueFwdINS6_IJS8_SA_S9_EEENS6_IJNS7_ILi1EEESI_SI_EEESC_SE_Li256ELb1ELb1ELb0ELb0EEENS1_19SingleTileSchedulerILb1ELb0ELb1ELi128EEEEEEEEEvNT_6ParamsE --------------------------
	.section	.nv.info._ZN7cutlass13device_kernelIN5flash19enable_sm80_to_sm89INS1_16FlashAttnFwdSm80INS1_25CollectiveMainloopFwdSm80ILi8ELi2ELb0EN4cute5tupleIJNS5_1CILi128EEENS7_ILi64EEENS7_ILi192EEEEEELi192ENS_10bfloat16_tEfNS_4arch4Sm80ELb1ELb0ELb0ELb1ELb0ELb1ELb1ELb0EEENS1_21CollectiveEpilogueFwdINS6_IJS8_SA_S9_EEENS6_IJNS7_ILi1EEESI_SI_EEESC_SE_Li256ELb1ELb1ELb0ELb0EEENS1_19SingleTileSchedulerILb1ELb0ELb1ELi128EEEEEEEEEvNT_6ParamsE,"",@"SHT_CUDA_INFO"
	.sectionflags	@""
	.align	4


	//----- nvinfo : EIATTR_CUDA_API_VERSION
	.align		4
        /*0000*/ 	.byte	0x04, 0x37
        /*0002*/ 	.short	(.L_324 - .L_323)
.L_323:
        /*0004*/ 	.word	0x00000082


	//----- nvinfo : EIATTR_KPARAM_INFO
	.align		4
.L_324:
        /*0008*/ 	.byte	0x04, 0x17
        /*000a*/ 	.short	(.L_326 - .L_325)
.L_325:
        /*000c*/ 	.word	0x00000000
        /*0010*/ 	.short	0x0000
        /*0012*/ 	.short	0x0000
        /*0014*/ 	.byte	0x00, 0xf0, 0x61, 0x10


	//----- nvinfo : EIATTR_SPARSE_MMA_MASK
	.align		4
.L_326:
        /*0018*/ 	.byte	0x03, 0x50
        /*001a*/ 	.short	0x0000


	//----- nvinfo : EIATTR_MAXREG_COUNT
	.align		4
        /*001c*/ 	.byte	0x03, 0x1b
        /*001e*/ 	.short	0x00ff


	//----- nvinfo : EIATTR_MERCURY_ISA_VERSION
	.align		4
        /*0020*/ 	.byte	0x03, 0x5f
        /*0022*/ 	.short	0x0101


	//----- nvinfo : EIATTR_EXIT_INSTR_OFFSETS
	.align		4
        /*0024*/ 	.byte	0x04, 0x1c
        /*0026*/ 	.short	(.L_328 - .L_327)


	//   ....[0]....
.L_327:
        /*0028*/ 	.word	0x00000010


	//----- nvinfo : EIATTR_MAX_THREADS
	.align		4
.L_328:
        /*002c*/ 	.byte	0x04, 0x05
        /*002e*/ 	.short	(.L_330 - .L_329)
.L_329:
        /*0030*/ 	.word	0x00000100
        /*0034*/ 	.word	0x00000001
        /*0038*/ 	.word	0x00000001


	//----- nvinfo : EIATTR_CBANK_PARAM_SIZE
	.align		4
.L_330:
        /*003c*/ 	.byte	0x03, 0x19
        /*003e*/ 	.short	0x0418


	//----- nvinfo : EIATTR_PARAM_CBANK
	.align		4
        /*0040*/ 	.byte	0x04, 0x0a
        /*0042*/ 	.short	(.L_332 - .L_331)
	.align		4
.L_331:
        /*0044*/ 	.word	index@(.nv.constant0._ZN7cutlass13device_kernelIN5flash19enable_sm80_to_sm89INS1_16FlashAttnFwdSm80INS1_25CollectiveMainloopFwdSm80ILi8ELi2ELb0EN4cute5tupleIJNS5_1CILi128EEENS7_ILi64EEENS7_ILi192EEEEEELi192ENS_10bfloat16_tEfNS_4arch4Sm80ELb1ELb0ELb0ELb1ELb0ELb1ELb1ELb0EEENS1_21CollectiveEpilogueFwdINS6_IJS8_SA_S9_EEENS6_IJNS7_ILi1EEESI_SI_EEESC_SE_Li256ELb1ELb1ELb0ELb0EEENS1_19SingleTileSchedulerILb1ELb0ELb1ELi128EEEEEEEEEvNT_6ParamsE)
        /*0048*/ 	.short	0x0210
        /*004a*/ 	.short	0x0418


	//----- nvinfo : EIATTR_SW_WAR
	.align		4
.L_332:
        /*004c*/ 	.byte	0x04, 0x36
        /*004e*/ 	.short	(.L_334 - .L_333)
.L_333:
        /*0050*/ 	.word	0x00000008
.L_334:


//--------------------- .nv.callgraph             --------------------------
	.section	.nv.callgraph,"",@"SHT_CUDA_CALLGRAPH"
	.align	4
	.sectionentsize	8
	.align		4
        /*0000*/ 	.word	0x00000000
	.align		4
        /*0004*/ 	.word	0xffffffff
	.align		4
        /*0008*/ 	.word	0x00000000
	.align		4
        /*000c*/ 	.word	0xfffffffe
	.align		4
        /*0010*/ 	.word	0x00000000
	.align		4
        /*0014*/ 	.word	0xfffffffd
	.align		4
        /*0018*/ 	.word	0x00000000
	.align		4
        /*001c*/ 	.word	0xfffffffc


//--------------------- .nv.constant4             --------------------------
	.section	.nv.constant4,"a",@progbits
	.align	8
	.align		8
.nv.constant4:
        /*0000*/ 	.dword	_ZN66_INTERNAL_4f37314f_30_flash_fwd_hdim192_bf16_sm80_cu_f3e6f9ee_31714cuda3std3__45__cpo5beginE
	.align		8
        /*0008*/ 	.dword	_ZN66_INTERNAL_4f37314f_30_flash_fwd_hdim192_bf16_sm80_cu_f3e6f9ee_31714cuda3std3__45__cpo3endE
	.align		8
        /*0010*/ 	.dword	_ZN66_INTERNAL_4f37314f_30_flash_fwd_hdim192_bf16_sm80_cu_f3e6f9ee_31714cuda3std3__45__cpo6cbeginE
	.align		8
        /*0018*/ 	.dword	_ZN66_INTERNAL_4f37314f_30_flash_fwd_hdim192_bf16_sm80_cu_f3e6f9ee_31714cuda3std3__45__cpo4cendE
	.align		8
        /*0020*/ 	.dword	_ZN66_INTERNAL_4f37314f_30_flash_fwd_hdim192_bf16_sm80_cu_f3e6f9ee_31714cuda3std3__468_GLOBAL__N__4f37314f_30_flash_fwd_hdim192_bf16_sm80_cu_f3e6f9ee_31716ignoreE
	.align		8
        /*0028*/ 	.dword	_ZN66_INTERNAL_4f37314f_30_flash_fwd_hdim192_bf16_sm80_cu_f3e6f9ee_31714cuda3std3__419piecewise_constructE
	.align		8
        /*0030*/ 	.dword	_ZN66_INTERNAL_4f37314f_30_flash_fwd_hdim192_bf16_sm80_cu_f3e6f9ee_31714cuda3std3__48in_placeE
	.align		8
        /*0038*/ 	.dword	_ZN66_INTERNAL_4f37314f_30_flash_fwd_hdim192_bf16_sm80_cu_f3e6f9ee_31714cuda3std6ranges3__45__cpo4swapE
	.align		8
        /*0040*/ 	.dword	_ZN66_INTERNAL_4f37314f_30_flash_fwd_hdim192_bf16_sm80_cu_f3e6f9ee_31714cuda3std6ranges3__45__cpo9iter_moveE
	.align		8
        /*0048*/ 	.dword	_ZN66_INTERNAL_4f37314f_30_flash_fwd_hdim192_bf16_sm80_cu_f3e6f9ee_31714cute7productE
	.align		8
        /*0050*/ 	.dword	_ZN66_INTERNAL_4f37314f_30_flash_fwd_hdim192_bf16_sm80_cu_f3e6f9ee_31714cute1_E


//--------------------- .text._ZN7cutlass13device_kernelIN5flash19enable_sm80_to_sm89INS1_16FlashAttnFwdSm80INS1_25CollectiveMainloopFwdSm80ILi8ELi1ELb1EN4cute5tupleIJNS5_1CILi128EEENS7_ILi96EEENS7_ILi192EEEEEELi192ENS_10bfloat16_tEfNS_4arch4Sm80ELb0ELb0ELb0ELb0ELb0ELb0ELb1ELb0EEENS1_21CollectiveEpilogueFwdINS6_IJS8_SA_S9_EEENS6_IJNS7_ILi1EEESI_SI_EEESC_SE_Li256ELb0ELb1ELb0ELb0EEENS1_19SingleTileSchedulerILb0ELb0ELb1ELi128EEEEEEEEEvNT_6ParamsE --------------------------
	.section	.text._ZN7cutlass13device_kernelIN5flash19enable_sm80_to_sm89INS1_16FlashAttnFwdSm80INS1_25CollectiveMainloopFwdSm80ILi8ELi1ELb1EN4cute5tupleIJNS5_1CILi128EEENS7_ILi96EEENS7_ILi192EEEEEELi192ENS_10bfloat16_tEfNS_4arch4Sm80ELb0ELb0ELb0ELb0ELb0ELb0ELb1ELb0EEENS1_21CollectiveEpilogueFwdINS6_IJS8_SA_S9_EEENS6_IJNS7_ILi1EEESI_SI_EEESC_SE_Li256ELb0ELb1ELb0ELb0EEENS1_19SingleTileSchedulerILb0ELb0ELb1ELi128EEEEEEEEEvNT_6ParamsE,"ax",@progbits
	.align	128
.text._ZN7cutlass13device_kernelIN5flash19enable_sm80_to_sm89INS1_16FlashAttnFwdSm80INS1_25CollectiveMainloopFwdSm80ILi8ELi1ELb1EN4cute5tupleIJNS5_1CILi128EEENS7_ILi96EEENS7_ILi192EEEEEELi192ENS_10bfloat16_tEfNS_4arch4Sm80ELb0ELb0ELb0ELb0ELb0ELb0ELb1ELb0EEENS1_21CollectiveEpilogueFwdINS6_IJS8_SA_S9_EEENS6_IJNS7_ILi1EEESI_SI_EEESC_SE_Li256ELb0ELb1ELb0ELb0EEENS1_19SingleTileSchedulerILb0ELb0ELb1ELi128EEEEEEEEEvNT_6ParamsE:
        .type           _ZN7cutlass13device_kernelIN5flash19enable_sm80_to_sm89INS1_16FlashAttnFwdSm80INS1_25CollectiveMainloopFwdSm80ILi8ELi1ELb1EN4cute5tupleIJNS5_1CILi128EEENS7_ILi96EEENS7_ILi192EEEEEELi192ENS_10bfloat16_tEfNS_4arch4Sm80ELb0ELb0ELb0ELb0ELb0ELb0ELb1ELb0EEENS1_21CollectiveEpilogueFwdINS6_IJS8_SA_S9_EEENS6_IJNS7_ILi1EEESI_SI_EEESC_SE_Li256ELb0ELb1ELb0ELb0EEENS1_19SingleTileSchedulerILb0ELb0ELb1ELi128EEEEEEEEEvNT_6ParamsE,@function
        .size           _ZN7cutlass13device_kernelIN5flash19enable_sm80_to_sm89INS1_16FlashAttnFwdSm80INS1_25CollectiveMainloopFwdSm80ILi8ELi1ELb1EN4cute5tupleIJNS5_1CILi128EEENS7_ILi96EEENS7_ILi192EEEEEELi192ENS_10bfloat16_tEfNS_4arch4Sm80ELb0ELb0ELb0ELb0ELb0ELb0ELb1ELb0EEENS1_21CollectiveEpilogueFwdINS6_IJS8_SA_S9_EEENS6_IJNS7_ILi1EEESI_SI_EEESC_SE_Li256ELb0ELb1ELb0ELb0EEENS1_19SingleTileSchedulerILb0ELb0ELb1ELi128EEEEEEEEEvNT_6ParamsE,(.L_x_18 - _ZN7cutlass13device_kernelIN5flash19enable_sm80_to_sm89INS1_16FlashAttnFwdSm80INS1_25CollectiveMainloopFwdSm80ILi8ELi1ELb1EN4cute5tupleIJNS5_1CILi128EEENS7_ILi96EEENS7_ILi192EEEEEELi192ENS_10bfloat16_tEfNS_4arch4Sm80ELb0ELb0ELb0ELb0ELb0ELb0ELb1ELb0EEENS1_21CollectiveEpilogueFwdINS6_IJS8_SA_S9_EEENS6_IJNS7_ILi1EEESI_SI_EEESC_SE_Li256ELb0ELb1ELb0ELb0EEENS1_19SingleTileSchedulerILb0ELb0ELb1ELi128EEEEEEEEEvNT_6ParamsE)
        .other          _ZN7cutlass13device_kernelIN5flash19enable_sm80_to_sm89INS1_16FlashAttnFwdSm80INS1_25CollectiveMainloopFwdSm80ILi8ELi1ELb1EN4cute5tupleIJNS5_1CILi128EEENS7_ILi96EEENS7_ILi192EEEEEELi192ENS_10bfloat16_tEfNS_4arch4Sm80ELb0ELb0ELb0ELb0ELb0ELb0ELb1ELb0EEENS1_21CollectiveEpilogueFwdINS6_IJS8_SA_S9_EEENS6_IJNS7_ILi1EEESI_SI_EEESC_SE_Li256ELb0ELb1ELb0ELb0EEENS1_19SingleTileSchedulerILb0ELb0ELb1ELi128EEEEEEEEEvNT_6ParamsE,@"STO_CUDA_ENTRY STV_DEFAULT"
_ZN7cutlass13device_kernelIN5flash19enable_sm80_to_sm89INS1_16FlashAttnFwdSm80INS1_25CollectiveMainloopFwdSm80ILi8ELi1ELb1EN4cute5tupleIJNS5_1CILi128EEENS7_ILi96EEENS7_ILi192EEEEEELi192ENS_10bfloat16_tEfNS_4arch4Sm80ELb0ELb0ELb0ELb0ELb0ELb0ELb1ELb0EEENS1_21CollectiveEpilogueFwdINS6_IJS8_SA_S9_EEENS6_IJNS7_ILi1EEESI_SI_EEESC_SE_Li256ELb0ELb1ELb0ELb0EEENS1_19SingleTileSchedulerILb0ELb0ELb1ELi128EEEEEEEEEvNT_6ParamsE:
[----:B------:R-:W-:Y:S01]  /*0000*/  LDC R1, c[0x0][0x28] ;  /* 0x00000a00ff017b82 */ /* 0x000fe20000000800 */
[----:B------:R-:W-:Y:S05]  /*0010*/  EXIT ;  /* 0x000000000000794d */ /* 0x000fea0003800000 */
.L_x_0:
[----:B------:R-:W-:-:S00]  /*0020*/  BRA `(.L_x_0) ;  /* 0xfffffffc00fc7947 */ /* 0x000fc0000383ffff */
[----:B------:R-:W-:-:S00]  /*0030*/  NOP ;  /* 0x0000000000007918 */ /* 0x000fc00000000000 */
        /* <DEDUP_REMOVED lines=12> */
.L_x_18:


//--------------------- .text._ZN7cutlass13device_kernelIN5flash19enable_sm80_to_sm89INS1_16FlashAttnFwdSm80INS1_25CollectiveMainloopFwdSm80ILi8ELi1ELb1EN4cute5tupleIJNS5_1CILi128EEENS7_ILi96EEENS7_ILi192EEEEEELi192ENS_10bfloat16_tEfNS_4arch4Sm80ELb0ELb0ELb0ELb1ELb0ELb0ELb1ELb0EEENS1_21CollectiveEpilogueFwdINS6_IJS8_SA_S9_EEENS6_IJNS7_ILi1EEESI_SI_EEESC_SE_Li256ELb1ELb1ELb0ELb0EEENS1_19SingleTileSchedulerILb1ELb0ELb1ELi128EEEEEEEEEvNT_6ParamsE --------------------------
	.section	.text._ZN7cutlass13device_kernelIN5flash19enable_sm80_to_sm89INS1_16FlashAttnFwdSm80INS1_25CollectiveMainloopFwdSm80ILi8ELi1ELb1EN4cute5tupleIJNS5_1CILi128EEENS7_ILi96EEENS7_ILi192EEEEEELi192ENS_10bfloat16_tEfNS_4arch4Sm80ELb0ELb0ELb0ELb1ELb0ELb0ELb1ELb0EEENS1_21CollectiveEpilogueFwdINS6_IJS8_SA_S9_EEENS6_IJNS7_ILi1EEESI_SI_EEESC_SE_Li256ELb1ELb1ELb0ELb0EEENS1_19SingleTileSchedulerILb1ELb0ELb1ELi128EEEEEEEEEvNT_6ParamsE,"ax",@progbits
	.align	128
.text._ZN7cutlass13device_kernelIN5flash19enable_sm80_to_sm89INS1_16FlashAttnFwdSm80INS1_25CollectiveMainloopFwdSm80ILi8ELi1ELb1EN4cute5tupleIJNS5_1CILi128EEENS7_ILi96EEENS7_ILi192EEEEEELi192ENS_10bfloat16_tEfNS_4arch4Sm80ELb0ELb0ELb0ELb1ELb0ELb0ELb1ELb0EEENS1_21CollectiveEpilogueFwdINS6_IJS8_SA_S9_EEENS6_IJNS7_ILi1EEESI_SI_EEESC_SE_Li256ELb1ELb1ELb0ELb0EEENS1_19SingleTileSchedulerILb1ELb0ELb1ELi128EEEEEEEEEvNT_6ParamsE:
        .type           _ZN7cutlass13device_kernelIN5flash19enable_sm80_to_sm89INS1_16FlashAttnFwdSm80INS1_25CollectiveMainloopFwdSm80ILi8ELi1ELb1EN4cute5tupleIJNS5_1CILi128EEENS7_ILi96EEENS7_ILi192EEEEEELi192ENS_10bfloat16_tEfNS_4arch4Sm80ELb0ELb0ELb0ELb1ELb0ELb0ELb1ELb0EEENS1_21CollectiveEpilogueFwdINS6_IJS8_SA_S9_EEENS6_IJNS7_ILi1EEESI_SI_EEESC_SE_Li256ELb1ELb1ELb0ELb0EEENS1_19SingleTileSchedulerILb1ELb0ELb1ELi128EEEEEEEEEvNT_6ParamsE,@function
        .size           _ZN7cutlass13device_kernelIN5flash19enable_sm80_to_sm89INS1_16FlashAttnFwdSm80INS1_25CollectiveMainloopFwdSm80ILi8ELi1ELb1EN4cute5tupleIJNS5_1CILi128EEENS7_ILi96EEENS7_ILi192EEEEEELi192ENS_10bfloat16_tEfNS_4arch4Sm80ELb0ELb0ELb0ELb1ELb0ELb0ELb1ELb0EEENS1_21CollectiveEpilogueFwdINS6_IJS8_SA_S9_EEENS6_IJNS7_ILi1EEESI_SI_EEESC_SE_Li256ELb1ELb1ELb0ELb0EEENS1_19SingleTileSchedulerILb1ELb0ELb1ELi128EEEEEEEEEvNT_6ParamsE,(.L_x_19 - _ZN7cutlass13device_kernelIN5flash19enable_sm80_to_sm89INS1_16FlashAttnFwdSm80INS1_25CollectiveMainloopFwdSm80ILi8ELi1ELb1EN4cute5tupleIJNS5_1CILi128EEENS7_ILi96EEENS7_ILi192EEEEEELi192ENS_10bfloat16_tEfNS_4arch4Sm80ELb0ELb0ELb0ELb1ELb0ELb0ELb1ELb0EEENS1_21CollectiveEpilogueFwdINS6_IJS8_SA_S9_EEENS6_IJNS7_ILi1EEESI_SI_EEESC_SE_Li256ELb1ELb1ELb0ELb0EEENS1_19SingleTileSchedulerILb1ELb0ELb1ELi128EEEEEEEEEvNT_6ParamsE)
        .other          _ZN7cutlass13device_kernelIN5flash19enable_sm80_to_sm89INS1_16FlashAttnFwdSm80INS1_25CollectiveMainloopFwdSm80ILi8ELi1ELb1EN4cute5tupleIJNS5_1CILi128EEENS7_ILi96EEENS7_ILi192EEEEEELi192ENS_10bfloat16_tEfNS_4arch4Sm80ELb0ELb0ELb0ELb1ELb0ELb0ELb1ELb0EEENS1_21CollectiveEpilogueFwdINS6_IJS8_SA_S9_EEENS6_IJNS7_ILi1EEESI_SI_EEESC_SE_Li256ELb1ELb1ELb0ELb0EEENS1_19SingleTileSchedulerILb1ELb0ELb1ELi128EEEEEEEEEvNT_6ParamsE,@"STO_CUDA_ENTRY STV_DEFAULT"
_ZN7cutlass13device_kernelIN5flash19enable_sm80_to_sm89INS1_16FlashAttnFwdSm80INS1_25CollectiveMainloopFwdSm80ILi8ELi1ELb1EN4cute5tupleIJNS5_1CILi128EEENS7_ILi96EEENS7_ILi192EEEEEELi192ENS_10bfloat16_tEfNS_4arch4Sm80ELb0ELb0ELb0ELb1ELb0ELb0ELb1ELb0EEENS1_21CollectiveEpilogueFwdINS6_IJS8_SA_S9_EEENS6_IJNS7_ILi1EEESI_SI_EEESC_SE_Li256ELb1ELb1ELb0ELb0EEENS1_19SingleTileSchedulerILb1ELb0ELb1ELi128EEEEEEEEEvNT_6ParamsE:
[----:B------:R-:W-:Y:S01]  /*0000*/  LDC R1, c[0x0][0x28] ;  /* 0x00000a00ff017b82 */ /* 0x000fe20000000800 */
[----:B------:R-:W-:Y:S05]  /*0010*/  EXIT ;  /* 0x000000000000794d */ /* 0x000fea0003800000 */
.L_x_1:
        /* <DEDUP_REMOVED lines=14> */
.L_x_19:


//--------------------- .text._ZN7cutlass13device_kernelIN5flash19enable_sm80_to_sm89INS1_16FlashAttnFwdSm80INS1_25CollectiveMainloopFwdSm80ILi8ELi1ELb0EN4cute5tupleIJNS5_1CILi128EEENS7_ILi64EEENS7_ILi192EEEEEELi192ENS_10bfloat16_tEfNS_4arch4Sm80ELb0ELb0ELb0ELb1ELb0ELb1ELb1ELb0EEENS1_21CollectiveEpilogueFwdINS6_IJS8_SA_S9_EEENS6_IJNS7_ILi1EEESI_SI_EEESC_SE_Li256ELb1ELb1ELb0ELb0EEENS1_19SingleTileSchedulerILb1ELb0ELb1ELi128EEEEEEEEEvNT_6ParamsE --------------------------
	.section	.text._ZN7cutlass13device_kernelIN5flash19enable_sm80_to_sm89INS1_16FlashAttnFwdSm80INS1_25CollectiveMainloopFwdSm80ILi8ELi1ELb0EN4cute5tupleIJNS5_1CILi128EEENS7_ILi64EEENS7_ILi192EEEEEELi192ENS_10bfloat16_tEfNS_4arch4Sm80ELb0ELb0ELb0ELb1ELb0ELb1ELb1ELb0EEENS1_21CollectiveEpilogueFwdINS6_IJS8_SA_S9_EEENS6_IJNS7_ILi1EEESI_SI_EEESC_SE_Li256ELb1ELb1ELb0ELb0EEENS1_19SingleTileSchedulerILb1ELb0ELb1ELi128EEEEEEEEEvNT_6ParamsE,"ax",@progbits
	.align	128
.text._ZN7cutlass13device_kernelIN5flash19enable_sm80_to_sm89INS1_16FlashAttnFwdSm80INS1_25CollectiveMainloopFwdSm80ILi8ELi1ELb0EN4cute5tupleIJNS5_1CILi128EEENS7_ILi64EEENS7_ILi192EEEEEELi192ENS_10bfloat16_tEfNS_4arch4Sm80ELb0ELb0ELb0ELb1ELb0ELb1ELb1ELb0EEENS1_21CollectiveEpilogueFwdINS6_IJS8_SA_S9_EEENS6_IJNS7_ILi1EEESI_SI_EEESC_SE_Li256ELb1ELb1ELb0ELb0EEENS1_19SingleTileSchedulerILb1ELb0ELb1ELi128EEEEEEEEEvNT_6ParamsE:
        .type           _ZN7cutlass13device_kernelIN5flash19enable_sm80_to_sm89INS1_16FlashAttnFwdSm80INS1_25CollectiveMainloopFwdSm80ILi8ELi1ELb0EN4cute5tupleIJNS5_1CILi128EEENS7_ILi64EEENS7_ILi192EEEEEELi192ENS_10bfloat16_tEfNS_4arch4Sm80ELb0ELb0ELb0ELb1ELb0ELb1ELb1ELb0EEENS1_21CollectiveEpilogueFwdINS6_IJS8_SA_S9_EEENS6_IJNS7_ILi1EEESI_SI_EEESC_SE_Li256ELb1ELb1ELb0ELb0EEENS1_19SingleTileSchedulerILb1ELb0ELb1ELi128EEEEEEEEEvNT_6ParamsE,@function
        .size           _ZN7cutlass13device_kernelIN5flash19enable_sm80_to_sm89INS1_16FlashAttnFwdSm80INS1_25CollectiveMainloopFwdSm80ILi8ELi1ELb0EN4cute5tupleIJNS5_1CILi128EEENS7_ILi64EEENS7_ILi192EEEEEELi192ENS_10bfloat16_tEfNS_4arch4Sm80ELb0ELb0ELb0ELb1ELb0ELb1ELb1ELb0EEENS1_21CollectiveEpilogueFwdINS6_IJS8_SA_S9_EEENS6_IJNS7_ILi1EEESI_SI_EEESC_SE_Li256ELb1ELb1ELb0ELb0EEENS1_19SingleTileSchedulerILb1ELb0ELb1ELi128EEEEEEEEEvNT_6ParamsE,(.L_x_20 - _ZN7cutlass13device_kernelIN5flash19enable_sm80_to_sm89INS1_16FlashAttnFwdSm80INS1_25CollectiveMainloopFwdSm80ILi8ELi1ELb0EN4cute5tupleIJNS5_1CILi128EEENS7_ILi64EEENS7_ILi192EEEEEELi192ENS_10bfloat16_tEfNS_4arch4Sm80ELb0ELb0ELb0ELb1ELb0ELb1ELb1ELb0EEENS1_21CollectiveEpilogueFwdINS6_IJS8_SA_S9_EEENS6_IJNS7_ILi1EEESI_SI_EEESC_SE_Li256ELb1ELb1ELb0ELb0EEENS1_19SingleTileSchedulerILb1ELb0ELb1ELi128EEEEEEEEEvNT_6ParamsE)
        .other          _ZN7cutlass13device_kernelIN5flash19enable_sm80_to_sm89INS1_16FlashAttnFwdSm80INS1_25CollectiveMainloopFwdSm80ILi8ELi1ELb0EN4cute5tupleIJNS5_1CILi128EEENS7_ILi64EEENS7_ILi192EEEEEELi192ENS_10bfloat16_tEfNS_4arch4Sm80ELb0ELb0ELb0ELb1ELb0ELb1ELb1ELb0EEENS1_21CollectiveEpilogueFwdINS6_IJS8_SA_S9_EEENS6_IJNS7_ILi1EEESI_SI_EEESC_SE_Li256ELb1ELb1ELb0ELb0EEENS1_19SingleTileSchedulerILb1ELb0ELb1ELi128EEEEEEEEEvNT_6ParamsE,@"STO_CUDA_ENTRY STV_DEFAULT"
_ZN7cutlass13device_kernelIN5flash19enable_sm80_to_sm89INS1_16FlashAttnFwdSm80INS1_25CollectiveMainloopFwdSm80ILi8ELi1ELb0EN4cute5tupleIJNS5_1CILi128EEENS7_ILi64EEENS7_ILi192EEEEEELi192ENS_10bfloat16_tEfNS_4arch4Sm80ELb0ELb0ELb0ELb1ELb0ELb1ELb1ELb0EEENS1_21CollectiveEpilogueFwdINS6_IJS8_SA_S9_EEENS6_IJNS7_ILi1EEESI_SI_EEESC_SE_Li256ELb1ELb1ELb0ELb0EEENS1_19SingleTileSchedulerILb1ELb0ELb1ELi128EEEEEEEEEvNT_6ParamsE:
[----:B------:R-:W-:Y:S01]  /*0000*/  LDC R1, c[0x0][0x28] ;  /* 0x00000a00ff017b82 */ /* 0x000fe20000000800 */
[----:B------:R-:W-:Y:S05]  /*0010*/  EXIT ;  /* 0x000000000000794d */ /* 0x000fea0003800000 */
.L_x_2:
        /* <DEDUP_REMOVED lines=14> */
.L_x_20:


//--------------------- .text._ZN7cutlass13device_kernelIN5flash19enable_sm80_to_sm89INS1_16FlashAttnFwdSm80INS1_25CollectiveMainloopFwdSm80ILi8ELi1ELb0EN4cute5tupleIJNS5_1CILi128EEENS7_ILi64EEENS7_ILi192EEEEEELi192ENS_10bfloat16_tEfNS_4arch4Sm80ELb0ELb1ELb0ELb0ELb0ELb0ELb1ELb0EEENS1_21CollectiveEpilogueFwdINS6_IJS8_SA_S9_EEENS6_IJNS7_ILi1EEESI_SI_EEESC_SE_Li256ELb0ELb1ELb0ELb0EEENS1_19SingleTileSchedulerILb0ELb0ELb1ELi128EEEEEEEEEvNT_6ParamsE --------------------------
	.section	.text._ZN7cutlass13device_kernelIN5flash19enable_sm80_to_sm89INS1_16FlashAttnFwdSm80INS1_25CollectiveMainloopFwdSm80ILi8ELi1ELb0EN4cute5tupleIJNS5_1CILi128EEENS7_ILi64EEENS7_ILi192EEEEEELi192ENS_10bfloat16_tEfNS_4arch4Sm80ELb0ELb1ELb0ELb0ELb0ELb0ELb1ELb0EEENS1_21CollectiveEpilogueFwdINS6_IJS8_SA_S9_EEENS6_IJNS7_ILi1EEESI_SI_EEESC_SE_Li256ELb0ELb1ELb0ELb0EEENS1_19SingleTileSchedulerILb0ELb0ELb1ELi128EEEEEEEEEvNT_6ParamsE,"ax",@progbits
	.align	128
.text._ZN7cutlass13device_kernelIN5flash19enable_sm80_to_sm89INS1_16FlashAttnFwdSm80INS1_25CollectiveMainloopFwdSm80ILi8ELi1ELb0EN4cute5tupleIJNS5_1CILi128EEENS7_ILi64EEENS7_ILi192EEEEEELi192ENS_10bfloat16_tEfNS_4arch4Sm80ELb0ELb1ELb0ELb0ELb0ELb0ELb1ELb0EEENS1_21CollectiveEpilogueFwdINS6_IJS8_SA_S9_EEENS6_IJNS7_ILi1EEESI_SI_EEESC_SE_Li256ELb0ELb1ELb0ELb0EEENS1_19SingleTileSchedulerILb0ELb0ELb1ELi128EEEEEEEEEvNT_6ParamsE:
        .type           _ZN7cutlass13device_kernelIN5flash19enable_sm80_to_sm89INS1_16FlashAttnFwdSm80INS1_25CollectiveMainloopFwdSm80ILi8ELi1ELb0EN4cute5tupleIJNS5_1CILi128EEENS7_ILi64EEENS7_ILi192EEEEEELi192ENS_10bfloat16_tEfNS_4arch4Sm80ELb0ELb1ELb0ELb0ELb0ELb0ELb1ELb0EEENS1_21CollectiveEpilogueFwdINS6_IJS8_SA_S9_EEENS6_IJNS7_ILi1EEESI_SI_EEESC_SE_Li256ELb0ELb1ELb0ELb0EEENS1_19SingleTileSchedulerILb0ELb0ELb1ELi128EEEEEEEEEvNT_6ParamsE,@function
        .size           _ZN7cutlass13device_kernelIN5flash19enable_sm80_to_sm89INS1_16FlashAttnFwdSm80INS1_25CollectiveMainloopFwdSm80ILi8ELi1ELb0EN4cute5tupleIJNS5_1CILi128EEENS7_ILi64EEENS7_ILi192EEEEEELi192ENS_10bfloat16_tEfNS_4arch4Sm80ELb0ELb1ELb0ELb0ELb0ELb0ELb1ELb0EEENS1_21CollectiveEpilogueFwdINS6_IJS8_SA_S9_EEENS6_IJNS7_ILi1EEESI_SI_EEESC_SE_Li256ELb0ELb1ELb0ELb0EEENS1_19SingleTileSchedulerILb0ELb0ELb1ELi128EEEEEEEEEvNT_6ParamsE,(.L_x_21 - _ZN7cutlass13device_kernelIN5flash19enable_sm80_to_sm89INS1_16FlashAttnFwdSm80INS1_25CollectiveMainloopFwdSm80ILi8ELi1ELb0EN4cute5tupleIJNS5_1CILi128EEENS7_ILi64EEENS7_ILi192EEEEEELi192ENS_10bfloat16_tEfNS_4arch4Sm80ELb0ELb1ELb0ELb0ELb0ELb0ELb1ELb0EEENS1_21CollectiveEpilogueFwdINS6_IJS8_SA_S9_EEENS6_IJNS7_ILi1EEESI_SI_EEESC_SE_Li256ELb0ELb1ELb0ELb0EEENS1_19SingleTileSchedulerILb0ELb0ELb1ELi128EEEEEEEEEvNT_6ParamsE)
        .other          _ZN7cutlass13device_kernelIN5flash19enable_sm80_to_sm89INS1_16FlashAttnFwdSm80INS1_25CollectiveMainloopFwdSm80ILi8ELi1ELb0EN4cute5tupleIJNS5_1CILi128EEENS7_ILi64EEENS7_ILi192EEEEEELi192ENS_10bfloat16_tEfNS_4arch4Sm80ELb0ELb1ELb0ELb0ELb0ELb0ELb1ELb0EEENS1_21CollectiveEpilogueFwdINS6_IJS8_SA_S9_EEENS6_IJNS7_ILi1EEESI_SI_EEESC_SE_Li256ELb0ELb1ELb0ELb0EEENS1_19SingleTileSchedulerILb0ELb0ELb1ELi128EEEEEEEEEvNT_6ParamsE,@"STO_CUDA_ENTRY STV_DEFAULT"
_ZN7cutlass13device_kernelIN5flash19enable_sm80_to_sm89INS1_16FlashAttnFwdSm80INS1_25CollectiveMainloopFwdSm80ILi8ELi1ELb0EN4cute5tupleIJNS5_1CILi128EEENS7_ILi64EEENS7_ILi192EEEEEELi192ENS_10bfloat16_tEfNS_4arch4Sm80ELb0ELb1ELb0ELb0ELb0ELb0ELb1ELb0EEENS1_21CollectiveEpilogueFwdINS6_IJS8_SA_S9_EEENS6_IJNS7_ILi1EEESI_SI_EEESC_SE_Li256ELb0ELb1ELb0ELb0EEENS1_19SingleTileSchedulerILb0ELb0ELb1ELi128EEEEEEEEEvNT_6ParamsE:
[----:B------:R-:W-:Y:S01]  /*0000*/  LDC R1, c[0x0][0x28] ;  /* 0x00000a00ff017b82 */ /* 0x000fe20000000800 */
[----:B------:R-:W-:Y:S05]  /*0010*/  EXIT ;  /* 0x000000000000794d */ /* 0x000fea0003800000 */
.L_x_3:
        /* <DEDUP_REMOVED lines=14> */
.L_x_21:


//--------------------- .text._ZN7cutlass13device_kernelIN5flash19enable_sm80_to_sm89INS1_16FlashAttnFwdSm80INS1_25CollectiveMainloopFwdSm80ILi8ELi1ELb0EN4cute5tupleIJNS5_1CILi128EEENS7_ILi64EEENS7_ILi192EEEEEELi192ENS_10bfloat16_tEfNS_4arch4Sm80ELb0ELb1ELb0ELb1ELb0ELb0ELb1ELb0EEENS1_21CollectiveEpilogueFwdINS6_IJS8_SA_S9_EEENS6_IJNS7_ILi1EEESI_SI_EEESC_SE_Li256ELb1ELb1ELb0ELb0EEENS1_19SingleTileSchedulerILb1ELb0ELb1ELi128EEEEEEEEEvNT_6ParamsE --------------------------
	.section	.text._ZN7cutlass13device_kernelIN5flash19enable_sm80_to_sm89INS1_16FlashAttnFwdSm80INS1_25CollectiveMainloopFwdSm80ILi8ELi1ELb0EN4cute5tupleIJNS5_1CILi128EEENS7_ILi64EEENS7_ILi192EEEEEELi192ENS_10bfloat16_tEfNS_4arch4Sm80ELb0ELb1ELb0ELb1ELb0ELb0ELb1ELb0EEENS1_21CollectiveEpilogueFwdINS6_IJS8_SA_S9_EEENS6_IJNS7_ILi1EEESI_SI_EEESC_SE_Li256ELb1ELb1ELb0ELb0EEENS1_19SingleTileSchedulerILb1ELb0ELb1ELi128EEEEEEEEEvNT_6ParamsE,"ax",@progbits
	.align	128
.text._ZN7cutlass13device_kernelIN5flash19enable_sm80_to_sm89INS1_16FlashAttnFwdSm80INS1_25CollectiveMainloopFwdSm80ILi8ELi1ELb0EN4cute5tupleIJNS5_1CILi128EEENS7_ILi64EEENS7_ILi192EEEEEELi192ENS_10bfloat16_tEfNS_4arch4Sm80ELb0ELb1ELb0ELb1ELb0ELb0ELb1ELb0EEENS1_21CollectiveEpilogueFwdINS6_IJS8_SA_S9_EEENS6_IJNS7_ILi1EEESI_SI_EEESC_SE_Li256ELb1ELb1ELb0ELb0EEENS1_19SingleTileSchedulerILb1ELb0ELb1ELi128EEEEEEEEEvNT_6ParamsE:
        .type           _ZN7cutlass13device_kernelIN5flash19enable_sm80_to_sm89INS1_16FlashAttnFwdSm80INS1_25CollectiveMainloopFwdSm80ILi8ELi1ELb0EN4cute5tupleIJNS5_1CILi128EEENS7_ILi64EEENS7_ILi192EEEEEELi192ENS_10bfloat16_tEfNS_4arch4Sm80ELb0ELb1ELb0ELb1ELb0ELb0ELb1ELb0EEENS1_21CollectiveEpilogueFwdINS6_IJS8_SA_S9_EEENS6_IJNS7_ILi1EEESI_SI_EEESC_SE_Li256ELb1ELb1ELb0ELb0EEENS1_19SingleTileSchedulerILb1ELb0ELb1ELi128EEEEEEEEEvNT_6ParamsE,@function
        .size           _ZN7cutlass13device_kernelIN5flash19enable_sm80_to_sm89INS1_16FlashAttnFwdSm80INS1_25CollectiveMainloopFwdSm80ILi8ELi1ELb0EN4cute5tupleIJNS5_1CILi128EEENS7_ILi64EEENS7_ILi192EEEEEELi192ENS_10bfloat16_tEfNS_4arch4Sm80ELb0ELb1ELb0ELb1ELb0ELb0ELb1ELb0EEENS1_21CollectiveEpilogueFwdINS6_IJS8_SA_S9_EEENS6_IJNS7_ILi1EEESI_SI_EEESC_SE_Li256ELb1ELb1ELb0ELb0EEENS1_19SingleTileSchedulerILb1ELb0ELb1ELi128EEEEEEEEEvNT_6ParamsE,(.L_x_22 - _ZN7cutlass13device_kernelIN5flash19enable_sm80_to_sm89INS1_16FlashAttnFwdSm80INS1_25CollectiveMainloopFwdSm80ILi8ELi1ELb0EN4cute5tupleIJNS5_1CILi128EEENS7_ILi64EEENS7_ILi192EEEEEELi192ENS_10bfloat16_tEfNS_4arch4Sm80ELb0ELb1ELb0ELb1ELb0ELb0ELb1ELb0EEENS1_21CollectiveEpilogueFwdINS6_IJS8_SA_S9_EEENS6_IJNS7_ILi1EEESI_SI_EEESC_SE_Li256ELb1ELb1ELb0ELb0EEENS1_19SingleTileSchedulerILb1ELb0ELb1ELi128EEEEEEEEEvNT_6ParamsE)
        .other          _ZN7cutlass13device_kernelIN5flash19enable_sm80_to_sm89INS1_16FlashAttnFwdSm80INS1_25CollectiveMainloopFwdSm80ILi8ELi1ELb0EN4cute5tupleIJNS5_1CILi128EEENS7_ILi64EEENS7_ILi192EEEEEELi192ENS_10bfloat16_tEfNS_4arch4Sm80ELb0ELb1ELb0ELb1ELb0ELb0ELb1ELb0EEENS1_21CollectiveEpilogueFwdINS6_IJS8_SA_S9_EEENS6_IJNS7_ILi1EEESI_SI_EEESC_SE_Li256ELb1ELb1ELb0ELb0EEENS1_19SingleTileSchedulerILb1ELb0ELb1ELi128EEEEEEEEEvNT_6ParamsE,@"STO_CUDA_ENTRY STV_DEFAULT"
_ZN7cutlass13device_kernelIN5flash19enable_sm80_to_sm89INS1_16FlashAttnFwdSm80INS1_25CollectiveMainloopFwdSm80ILi8ELi1ELb0EN4cute5tupleIJNS5_1CILi128EEENS7_ILi64EEENS7_ILi192EEEEEELi192ENS_10bfloat16_tEfNS_4arch4Sm80ELb0ELb1ELb0ELb1ELb0ELb0ELb1ELb0EEENS1_21CollectiveEpilogueFwdINS6_IJS8_SA_S9_EEENS6_IJNS7_ILi1EEESI_SI_EEESC_SE_Li256ELb1ELb1ELb0ELb0EEENS1_19SingleTileSchedulerILb1ELb0ELb1ELi128EEEEEEEEEvNT_6ParamsE:
[----:B------:R-:W-:Y:S01]  /*0000*/  LDC R1, c[0x0][0x28] ;  /* 0x00000a00ff017b82 */ /* 0x000fe20000000800 */
[----:B------:R-:W-:Y:S05]  /*0010*/  EXIT ;  /* 0x000000000000794d */ /* 0x000fea0003800000 */
.L_x_4:
        /* <DEDUP_REMOVED lines=14> */
.L_x_22:


//--------------------- .text._ZN7cutlass13device_kernelIN5flash19enable_sm80_to_sm89INS1_16FlashAttnFwdSm80INS1_25CollectiveMainloopFwdSm80ILi8ELi1ELb0EN4cute5tupleIJNS5_1CILi128EEENS7_ILi64EEENS7_ILi192EEEEEELi192ENS_10bfloat16_tEfNS_4arch4Sm80ELb0ELb1ELb0ELb1ELb0ELb1ELb1ELb0EEENS1_21CollectiveEpilogueFwdINS6_IJS8_SA_S9_EEENS6_IJNS7_ILi1EEESI_SI_EEESC_SE_Li256ELb1ELb1ELb0ELb0EEENS1_19SingleTileSchedulerILb1ELb0ELb1ELi128EEEEEEEEEvNT_6ParamsE --------------------------
	.section	.text._ZN7cutlass13device_kernelIN5flash19enable_sm80_to_sm89INS1_16FlashAttnFwdSm80INS1_25CollectiveMainloopFwdSm80ILi8ELi1ELb0EN4cute5tupleIJNS5_1CILi128EEENS7_ILi64EEENS7_ILi192EEEEEELi192ENS_10bfloat16_tEfNS_4arch4Sm80ELb0ELb1ELb0ELb1ELb0ELb1ELb1ELb0EEENS1_21CollectiveEpilogueFwdINS6_IJS8_SA_S9_EEENS6_IJNS7_ILi1EEESI_SI_EEESC_SE_Li256ELb1ELb1ELb0ELb0EEENS1_19SingleTileSchedulerILb1ELb0ELb1ELi128EEEEEEEEEvNT_6ParamsE,"ax",@progbits
	.align	128
.text._ZN7cutlass13device_kernelIN5flash19enable_sm80_to_sm89INS1_16FlashAttnFwdSm80INS1_25CollectiveMainloopFwdSm80ILi8ELi1ELb0EN4cute5tupleIJNS5_1CILi128EEENS7_ILi64EEENS7_ILi192EEEEEELi192ENS_10bfloat16_tEfNS_4arch4Sm80ELb0ELb1ELb0ELb1ELb0ELb1ELb1ELb0EEENS1_21CollectiveEpilogueFwdINS6_IJS8_SA_S9_EEENS6_IJNS7_ILi1EEESI_SI_EEESC_SE_Li256ELb1ELb1ELb0ELb0EEENS1_19SingleTileSchedulerILb1ELb0ELb1ELi128EEEEEEEEEvNT_6ParamsE:
        .type           _ZN7cutlass13device_kernelIN5flash19enable_sm80_to_sm89INS1_16FlashAttnFwdSm80INS1_25CollectiveMainloopFwdSm80ILi8ELi1ELb0EN4cute5tupleIJNS5_1CILi128EEENS7_ILi64EEENS7_ILi192EEEEEELi192ENS_10bfloat16_tEfNS_4arch4Sm80ELb0ELb1ELb0ELb1ELb0ELb1ELb1ELb0EEENS1_21CollectiveEpilogueFwdINS6_IJS8_SA_S9_EEENS6_IJNS7_ILi1EEESI_SI_EEESC_SE_Li256ELb1ELb1ELb0ELb0EEENS1_19SingleTileSchedulerILb1ELb0ELb1ELi128EEEEEEEEEvNT_6ParamsE,@function
        .size           _ZN7cutlass13device_kernelIN5flash19enable_sm80_to_sm89INS1_16FlashAttnFwdSm80INS1_25CollectiveMainloopFwdSm80ILi8ELi1ELb0EN4cute5tupleIJNS5_1CILi128EEENS7_ILi64EEENS7_ILi192EEEEEELi192ENS_10bfloat16_tEfNS_4arch4Sm80ELb0ELb1ELb0ELb1ELb0ELb1ELb1ELb0EEENS1_21CollectiveEpilogueFwdINS6_IJS8_SA_S9_EEENS6_IJNS7_ILi1EEESI_SI_EEESC_SE_Li256ELb1ELb1ELb0ELb0EEENS1_19SingleTileSchedulerILb1ELb0ELb1ELi128EEEEEEEEEvNT_6ParamsE,(.L_x_23 - _ZN7cutlass13device_kernelIN5flash19enable_sm80_to_sm89INS1_16FlashAttnFwdSm80INS1_25CollectiveMainloopFwdSm80ILi8ELi1ELb0EN4cute5tupleIJNS5_1CILi128EEENS7_ILi64EEENS7_ILi192EEEEEELi192ENS_10bfloat16_tEfNS_4arch4Sm80ELb0ELb1ELb0ELb1ELb0ELb1ELb1ELb0EEENS1_21CollectiveEpilogueFwdINS6_IJS8_SA_S9_EEENS6_IJNS7_ILi1EEESI_SI_EEESC_SE_Li256ELb1ELb1ELb0ELb0EEENS1_19SingleTileSchedulerILb1ELb0ELb1ELi128EEEEEEEEEvNT_6ParamsE)
        .other          _ZN7cutlass13device_kernelIN5flash19enable_sm80_to_sm89INS1_16FlashAttnFwdSm80INS1_25CollectiveMainloopFwdSm80ILi8ELi1ELb0EN4cute5tupleIJNS5_1CILi128EEENS7_ILi64EEENS7_ILi192EEEEEELi192ENS_10bfloat16_tEfNS_4arch4Sm80ELb0ELb1ELb0ELb1ELb0ELb1ELb1ELb0EEENS1_21CollectiveEpilogueFwdINS6_IJS8_SA_S9_EEENS6_IJNS7_ILi1EEESI_SI_EEESC_SE_Li256ELb1ELb1ELb0ELb0EEENS1_19SingleTileSchedulerILb1ELb0ELb1ELi128EEEEEEEEEvNT_6ParamsE,@"STO_CUDA_ENTRY STV_DEFAULT"
_ZN7cutlass13device_kernelIN5flash19enable_sm80_to_sm89INS1_16FlashAttnFwdSm80INS1_25CollectiveMainloopFwdSm80ILi8ELi1ELb0EN4cute5tupleIJNS5_1CILi128EEENS7_ILi64EEENS7_ILi192EEEEEELi192ENS_10bfloat16_tEfNS_4arch4Sm80ELb0ELb1ELb0ELb1ELb0ELb1ELb1ELb0EEENS1_21CollectiveEpilogueFwdINS6_IJS8_SA_S9_EEENS6_IJNS7_ILi1EEESI_SI_EEESC_SE_Li256ELb1ELb1ELb0ELb0EEENS1_19SingleTileSchedulerILb1ELb0ELb1ELi128EEEEEEEEEvNT_6ParamsE:
[----:B------:R-:W-:Y:S01]  /*0000*/  LDC R1, c[0x0][0x28] ;  /* 0x00000a00ff017b82 */ /* 0x000fe20000000800 */
[----:B------:R-:W-:Y:S05]  /*0010*/  EXIT ;  /* 0x000000000000794d */ /* 0x000fea0003800000 */
.L_x_5:
        /* <DEDUP_REMOVED lines=14> */
.L_x_23:


//--------------------- .text._ZN7cutlass13device_kernelIN5flash19enable_sm80_to_sm89INS1_16FlashAttnFwdSm80INS1_25CollectiveMainloopFwdSm80ILi8ELi1ELb1EN4cute5tupleIJNS5_1CILi128EEENS7_ILi96EEENS7_ILi192EEEEEELi192ENS_10bfloat16_tEfNS_4arch4Sm80ELb1ELb0ELb0ELb0ELb0ELb0ELb1ELb0EEENS1_21CollectiveEpilogueFwdINS6_IJS8_SA_S9_EEENS6_IJNS7_ILi1EEESI_SI_EEESC_SE_Li256ELb0ELb1ELb0ELb0EEENS1_30DynamicPersistentTileSchedulerILi256ELi256ELb0ELb1ELb0EEEEEEEEEvNT_6ParamsE --------------------------
	.section	.text._ZN7cutlass13device_kernelIN5flash19enable_sm80_to_sm89INS1_16FlashAttnFwdSm80INS1_25CollectiveMainloopFwdSm80ILi8ELi1ELb1EN4cute5tupleIJNS5_1CILi128EEENS7_ILi96EEENS7_ILi192EEEEEELi192ENS_10bfloat16_tEfNS_4arch4Sm80ELb1ELb0ELb0ELb0ELb0ELb0ELb1ELb0EEENS1_21CollectiveEpilogueFwdINS6_IJS8_SA_S9_EEENS6_IJNS7_ILi1EEESI_SI_EEESC_SE_Li256ELb0ELb1ELb0ELb0EEENS1_30DynamicPersistentTileSchedulerILi256ELi256ELb0ELb1ELb0EEEEEEEEEvNT_6ParamsE,"ax",@progbits
	.align	128
.text._ZN7cutlass13device_kernelIN5flash19enable_sm80_to_sm89INS1_16FlashAttnFwdSm80INS1_25CollectiveMainloopFwdSm80ILi8ELi1ELb1EN4cute5tupleIJNS5_1CILi128EEENS7_ILi96EEENS7_ILi192EEEEEELi192ENS_10bfloat16_tEfNS_4arch4Sm80ELb1ELb0ELb0ELb0ELb0ELb0ELb1ELb0EEENS1_21CollectiveEpilogueFwdINS6_IJS8_SA_S9_EEENS6_IJNS7_ILi1EEESI_SI_EEESC_SE_Li256ELb0ELb1ELb0ELb0EEENS1_30DynamicPersistentTileSchedulerILi256ELi256ELb0ELb1ELb0EEEEEEEEEvNT_6ParamsE:
        .type           _ZN7cutlass13device_kernelIN5flash19enable_sm80_to_sm89INS1_16FlashAttnFwdSm80INS1_25CollectiveMainloopFwdSm80ILi8ELi1ELb1EN4cute5tupleIJNS5_1CILi128EEENS7_ILi96EEENS7_ILi192EEEEEELi192ENS_10bfloat16_tEfNS_4arch4Sm80ELb1ELb0ELb0ELb0ELb0ELb0ELb1ELb0EEENS1_21CollectiveEpilogueFwdINS6_IJS8_SA_S9_EEENS6_IJNS7_ILi1EEESI_SI_EEESC_SE_Li256ELb0ELb1ELb0ELb0EEENS1_30DynamicPersistentTileSchedulerILi256ELi256ELb0ELb1ELb0EEEEEEEEEvNT_6ParamsE,@function
        .size           _ZN7cutlass13device_kernelIN5flash19enable_sm80_to_sm89INS1_16FlashAttnFwdSm80INS1_25CollectiveMainloopFwdSm80ILi8ELi1ELb1EN4cute5tupleIJNS5_1CILi128EEENS7_ILi96EEENS7_ILi192EEEEEELi192ENS_10bfloat16_tEfNS_4arch4Sm80ELb1ELb0ELb0ELb0ELb0ELb0ELb1ELb0EEENS1_21CollectiveEpilogueFwdINS6_IJS8_SA_S9_EEENS6_IJNS7_ILi1EEESI_SI_EEESC_SE_Li256ELb0ELb1ELb0ELb0EEENS1_30DynamicPersistentTileSchedulerILi256ELi256ELb0ELb1ELb0EEEEEEEEEvNT_6ParamsE,(.L_x_24 - _ZN7cutlass13device_kernelIN5flash19enable_sm80_to_sm89INS1_16FlashAttnFwdSm80INS1_25CollectiveMainloopFwdSm80ILi8ELi1ELb1EN4cute5tupleIJNS5_1CILi128EEENS7_ILi96EEENS7_ILi192EEEEEELi192ENS_10bfloat16_tEfNS_4arch4Sm80ELb1ELb0ELb0ELb0ELb0ELb0ELb1ELb0EEENS1_21CollectiveEpilogueFwdINS6_IJS8_SA_S9_EEENS6_IJNS7_ILi1EEESI_SI_EEESC_SE_Li256ELb0ELb1ELb0ELb0EEENS1_30DynamicPersistentTileSchedulerILi256ELi256ELb0ELb1ELb0EEEEEEEEEvNT_6ParamsE)
        .other          _ZN7cutlass13device_kernelIN5flash19enable_sm80_to_sm89INS1_16FlashAttnFwdSm80INS1_25CollectiveMainloopFwdSm80ILi8ELi1ELb1EN4cute5tupleIJNS5_1CILi128EEENS7_ILi96EEENS7_ILi192EEEEEELi192ENS_10bfloat16_tEfNS_4arch4Sm80ELb1ELb0ELb0ELb0ELb0ELb0ELb1ELb0EEENS1_21CollectiveEpilogueFwdINS6_IJS8_SA_S9_EEENS6_IJNS7_ILi1EEESI_SI_EEESC_SE_Li256ELb0ELb1ELb0ELb0EEENS1_30DynamicPersistentTileSchedulerILi256ELi256ELb0ELb1ELb0EEEEEEEEEvNT_6ParamsE,@"STO_CUDA_ENTRY STV_DEFAULT"
_ZN7cutlass13device_kernelIN5flash19enable_sm80_to_sm89INS1_16FlashAttnFwdSm80INS1_25CollectiveMainloopFwdSm80ILi8ELi1ELb1EN4cute5tupleIJNS5_1CILi128EEENS7_ILi96EEENS7_ILi192EEEEEELi192ENS_10bfloat16_tEfNS_4arch4Sm80ELb1ELb0ELb0ELb0ELb0ELb0ELb1ELb0EEENS1_21CollectiveEpilogueFwdINS6_IJS8_SA_S9_EEENS6_IJNS7_ILi1EEESI_SI_EEESC_SE_Li256ELb0ELb1ELb0ELb0EEENS1_30DynamicPersistentTileSchedulerILi256ELi256ELb0ELb1ELb0EEEEEEEEEvNT_6ParamsE:
[----:B------:R-:W-:Y:S01]  /*0000*/  LDC R1, c[0x0][0x28] ;  /* 0x00000a00ff017b82 */ /* 0x000fe20000000800 */
[----:B------:R-:W-:Y:S05]  /*0010*/  EXIT ;  /* 0x000000000000794d */ /* 0x000fea0003800000 */
.L_x_6:
        /* <DEDUP_REMOVED lines=14> */
.L_x_24:


//--------------------- .text._ZN7cutlass13device_kernelIN5flash19enable_sm80_to_sm89INS1_16FlashAttnFwdSm80INS1_25CollectiveMainloopFwdSm80ILi8ELi1ELb1EN4cute5tupleIJNS5_1CILi128EEENS7_ILi96EEENS7_ILi192EEEEEELi192ENS_10bfloat16_tEfNS_4arch4Sm80ELb1ELb0ELb0ELb1ELb0ELb0ELb1ELb0EEENS1_21CollectiveEpilogueFwdINS6_IJS8_SA_S9_EEENS6_IJNS7_ILi1EEESI_SI_EEESC_SE_Li256ELb1ELb1ELb0ELb0EEENS1_19SingleTileSchedulerILb1ELb0ELb1ELi128EEEEEEEEEvNT_6ParamsE --------------------------
	.section	.text._ZN7cutlass13device_kernelIN5flash19enable_sm80_to_sm89INS1_16FlashAttnFwdSm80INS1_25CollectiveMainloopFwdSm80ILi8ELi1ELb1EN4cute5tupleIJNS5_1CILi128EEENS7_ILi96EEENS7_ILi192EEEEEELi192ENS_10bfloat16_tEfNS_4arch4Sm80ELb1ELb0ELb0ELb1ELb0ELb0ELb1ELb0EEENS1_21CollectiveEpilogueFwdINS6_IJS8_SA_S9_EEENS6_IJNS7_ILi1EEESI_SI_EEESC_SE_Li256ELb1ELb1ELb0ELb0EEENS1_19SingleTileSchedulerILb1ELb0ELb1ELi128EEEEEEEEEvNT_6ParamsE,"ax",@progbits
	.align	128
.text._ZN7cutlass13device_kernelIN5flash19enable_sm80_to_sm89INS1_16FlashAttnFwdSm80INS1_25CollectiveMainloopFwdSm80ILi8ELi1ELb1EN4cute5tupleIJNS5_1CILi128EEENS7_ILi96EEENS7_ILi192EEEEEELi192ENS_10bfloat16_tEfNS_4arch4Sm80ELb1ELb0ELb0ELb1ELb0ELb0ELb1ELb0EEENS1_21CollectiveEpilogueFwdINS6_IJS8_SA_S9_EEENS6_IJNS7_ILi1EEESI_SI_EEESC_SE_Li256ELb1ELb1ELb0ELb0EEENS1_19SingleTileSchedulerILb1ELb0ELb1ELi128EEEEEEEEEvNT_6ParamsE:
        .type           _ZN7cutlass13device_kernelIN5flash19enable_sm80_to_sm89INS1_16FlashAttnFwdSm80INS1_25CollectiveMainloopFwdSm80ILi8ELi1ELb1EN4cute5tupleIJNS5_1CILi128EEENS7_ILi96EEENS7_ILi192EEEEEELi192ENS_10bfloat16_tEfNS_4arch4Sm80ELb1ELb0ELb0ELb1ELb0ELb0ELb1ELb0EEENS1_21CollectiveEpilogueFwdINS6_IJS8_SA_S9_EEENS6_IJNS7_ILi1EEESI_SI_EEESC_SE_Li256ELb1ELb1ELb0ELb0EEENS1_19SingleTileSchedulerILb1ELb0ELb1ELi128EEEEEEEEEvNT_6ParamsE,@function
        .size           _ZN7cutlass13device_kernelIN5flash19enable_sm80_to_sm89INS1_16FlashAttnFwdSm80INS1_25CollectiveMainloopFwdSm80ILi8ELi1ELb1EN4cute5tupleIJNS5_1CILi128EEENS7_ILi96EEENS7_ILi192EEEEEELi192ENS_10bfloat16_tEfNS_4arch4Sm80ELb1ELb0ELb0ELb1ELb0ELb0ELb1ELb0EEENS1_21CollectiveEpilogueFwdINS6_IJS8_SA_S9_EEENS6_IJNS7_ILi1EEESI_SI_EEESC_SE_Li256ELb1ELb1ELb0ELb0EEENS1_19SingleTileSchedulerILb1ELb0ELb1ELi128EEEEEEEEEvNT_6ParamsE,(.L_x_25 - _ZN7cutlass13device_kernelIN5flash19enable_sm80_to_sm89INS1_16FlashAttnFwdSm80INS1_25CollectiveMainloopFwdSm80ILi8ELi1ELb1EN4cute5tupleIJNS5_1CILi128EEENS7_ILi96EEENS7_ILi192EEEEEELi192ENS_10bfloat16_tEfNS_4arch4Sm80ELb1ELb0ELb0ELb1ELb0ELb0ELb1ELb0EEENS1_21CollectiveEpilogueFwdINS6_IJS8_SA_S9_EEENS6_IJNS7_ILi1EEESI_SI_EEESC_SE_Li256ELb1ELb1ELb0ELb0EEENS1_19SingleTileSchedulerILb1ELb0ELb1ELi128EEEEEEEEEvNT_6ParamsE)
        .other          _ZN7cutlass13device_kernelIN5flash19enable_sm80_to_sm89INS1_16FlashAttnFwdSm80INS1_25CollectiveMainloopFwdSm80ILi8ELi1ELb1EN4cute5tupleIJNS5_1CILi128EEENS7_ILi96EEENS7_ILi192EEEEEELi192ENS_10bfloat16_tEfNS_4arch4Sm80ELb1ELb0ELb0ELb1ELb0ELb0ELb1ELb0EEENS1_21CollectiveEpilogueFwdINS6_IJS8_SA_S9_EEENS6_IJNS7_ILi1EEESI_SI_EEESC_SE_Li256ELb1ELb1ELb0ELb0EEENS1_19SingleTileSchedulerILb1ELb0ELb1ELi128EEEEEEEEEvNT_6ParamsE,@"STO_CUDA_ENTRY STV_DEFAULT"
_ZN7cutlass13device_kernelIN5flash19enable_sm80_to_sm89INS1_16FlashAttnFwdSm80INS1_25CollectiveMainloopFwdSm80ILi8ELi1ELb1EN4cute5tupleIJNS5_1CILi128EEENS7_ILi96EEENS7_ILi192EEEEEELi192ENS_10bfloat16_tEfNS_4arch4Sm80ELb1ELb0ELb0ELb1ELb0ELb0ELb1ELb0EEENS1_21CollectiveEpilogueFwdINS6_IJS8_SA_S9_EEENS6_IJNS7_ILi1EEESI_SI_EEESC_SE_Li256ELb1ELb1ELb0ELb0EEENS1_19SingleTileSchedulerILb1ELb0ELb1ELi128EEEEEEEEEvNT_6ParamsE:
[----:B------:R-:W-:Y:S01]  /*0000*/  LDC R1, c[0x0][0x28] ;  /* 0x00000a00ff017b82 */ /* 0x000fe20000000800 */
[----:B------:R-:W-:Y:S05]  /*0010*/  EXIT ;  /* 0x000000000000794d */ /* 0x000fea0003800000 */
.L_x_7:
        /* <DEDUP_REMOVED lines=14> */
.L_x_25:


//--------------------- .text._ZN7cutlass13device_kernelIN5flash19enable_sm80_to_sm89INS1_16FlashAttnFwdSm80INS1_25CollectiveMainloopFwdSm80ILi8ELi1ELb0EN4cute5tupleIJNS5_1CILi128EEENS7_ILi64EEENS7_ILi192EEEEEELi192ENS_10bfloat16_tEfNS_4arch4Sm80ELb1ELb0ELb0ELb1ELb0ELb1ELb1ELb0EEENS1_21CollectiveEpilogueFwdINS6_IJS8_SA_S9_EEENS6_IJNS7_ILi1EEESI_SI_EEESC_SE_Li256ELb1ELb1ELb0ELb0EEENS1_19SingleTileSchedulerILb1ELb0ELb1ELi128EEEEEEEEEvNT_6ParamsE --------------------------
	.section	.text._ZN7cutlass13device_kernelIN5flash19enable_sm80_to_sm89INS1_16FlashAttnFwdSm80INS1_25CollectiveMainloopFwdSm80ILi8ELi1ELb0EN4cute5tupleIJNS5_1CILi128EEENS7_ILi64EEENS7_ILi192EEEEEELi192ENS_10bfloat16_tEfNS_4arch4Sm80ELb1ELb0ELb0ELb1ELb0ELb1ELb1ELb0EEENS1_21CollectiveEpilogueFwdINS6_IJS8_SA_S9_EEENS6_IJNS7_ILi1EEESI_SI_EEESC_SE_Li256ELb1ELb1ELb0ELb0EEENS1_19SingleTileSchedulerILb1ELb0ELb1ELi128EEEEEEEEEvNT_6ParamsE,"ax",@progbits
	.align	128
.text._ZN7cutlass13device_kernelIN5flash19enable_sm80_to_sm89INS1_16FlashAttnFwdSm80INS1_25CollectiveMainloopFwdSm80ILi8ELi1ELb0EN4cute5tupleIJNS5_1CILi128EEENS7_ILi64EEENS7_ILi192EEEEEELi192ENS_10bfloat16_tEfNS_4arch4Sm80ELb1ELb0ELb0ELb1ELb0ELb1ELb1ELb0EEENS1_21CollectiveEpilogueFwdINS6_IJS8_SA_S9_EEENS6_IJNS7_ILi1EEESI_SI_EEESC_SE_Li256ELb1ELb1ELb0ELb0EEENS1_19SingleTileSchedulerILb1ELb0ELb1ELi128EEEEEEEEEvNT_6ParamsE:
        .type           _ZN7cutlass13device_kernelIN5flash19enable_sm80_to_sm89INS1_16FlashAttnFwdSm80INS1_25CollectiveMainloopFwdSm80ILi8ELi1ELb0EN4cute5tupleIJNS5_1CILi128EEENS7_ILi64EEENS7_ILi192EEEEEELi192ENS_10bfloat16_tEfNS_4arch4Sm80ELb1ELb0ELb0ELb1ELb0ELb1ELb1ELb0EEENS1_21CollectiveEpilogueFwdINS6_IJS8_SA_S9_EEENS6_IJNS7_ILi1EEESI_SI_EEESC_SE_Li256ELb1ELb1ELb0ELb0EEENS1_19SingleTileSchedulerILb1ELb0ELb1ELi128EEEEEEEEEvNT_6ParamsE,@function
        .size           _ZN7cutlass13device_kernelIN5flash19enable_sm80_to_sm89INS1_16FlashAttnFwdSm80INS1_25CollectiveMainloopFwdSm80ILi8ELi1ELb0EN4cute5tupleIJNS5_1CILi128EEENS7_ILi64EEENS7_ILi192EEEEEELi192ENS_10bfloat16_tEfNS_4arch4Sm80ELb1ELb0ELb0ELb1ELb0ELb1ELb1ELb0EEENS1_21CollectiveEpilogueFwdINS6_IJS8_SA_S9_EEENS6_IJNS7_ILi1EEESI_SI_EEESC_SE_Li256ELb1ELb1ELb0ELb0EEENS1_19SingleTileSchedulerILb1ELb0ELb1ELi128EEEEEEEEEvNT_6ParamsE,(.L_x_26 - _ZN7cutlass13device_kernelIN5flash19enable_sm80_to_sm89INS1_16FlashAttnFwdSm80INS1_25CollectiveMainloopFwdSm80ILi8ELi1ELb0EN4cute5tupleIJNS5_1CILi128EEENS7_ILi64EEENS7_ILi192EEEEEELi192ENS_10bfloat16_tEfNS_4arch4Sm80ELb1ELb0ELb0ELb1ELb0ELb1ELb1ELb0EEENS1_21CollectiveEpilogueFwdINS6_IJS8_SA_S9_EEENS6_IJNS7_ILi1EEESI_SI_EEESC_SE_Li256ELb1ELb1ELb0ELb0EEENS1_19SingleTileSchedulerILb1ELb0ELb1ELi128EEEEEEEEEvNT_6ParamsE)
        .other          _ZN7cutlass13device_kernelIN5flash19enable_sm80_to_sm89INS1_16FlashAttnFwdSm80INS1_25CollectiveMainloopFwdSm80ILi8ELi1ELb0EN4cute5tupleIJNS5_1CILi128EEENS7_ILi64EEENS7_ILi192EEEEEELi192ENS_10bfloat16_tEfNS_4arch4Sm80ELb1ELb0ELb0ELb1ELb0ELb1ELb1ELb0EEENS1_21CollectiveEpilogueFwdINS6_IJS8_SA_S9_EEENS6_IJNS7_ILi1EEESI_SI_EEESC_SE_Li256ELb1ELb1ELb0ELb0EEENS1_19SingleTileSchedulerILb1ELb0ELb1ELi128EEEEEEEEEvNT_6ParamsE,@"STO_CUDA_ENTRY STV_DEFAULT"
_ZN7cutlass13device_kernelIN5flash19enable_sm80_to_sm89INS1_16FlashAttnFwdSm80INS1_25CollectiveMainloopFwdSm80ILi8ELi1ELb0EN4cute5tupleIJNS5_1CILi128EEENS7_ILi64EEENS7_ILi192EEEEEELi192ENS_10bfloat16_tEfNS_4arch4Sm80ELb1ELb0ELb0ELb1ELb0ELb1ELb1ELb0EEENS1_21CollectiveEpilogueFwdINS6_IJS8_SA_S9_EEENS6_IJNS7_ILi1EEESI_SI_EEESC_SE_Li256ELb1ELb1ELb0ELb0EEENS1_19SingleTileSchedulerILb1ELb0ELb1ELi128EEEEEEEEEvNT_6ParamsE:
[----:B------:R-:W-:Y:S01]  /*0000*/  LDC R1, c[0x0][0x28] ;  /* 0x00000a00ff017b82 */ /* 0x000fe20000000800 */
[----:B------:R-:W-:Y:S05]  /*0010*/  EXIT ;  /* 0x000000000000794d */ /* 0x000fea0003800000 */
.L_x_8:
        /* <DEDUP_REMOVED lines=14> */
.L_x_26:


//--------------------- .text._ZN7cutlass13device_kernelIN5flash19enable_sm80_to_sm89INS1_16FlashAttnFwdSm80INS1_25CollectiveMainloopFwdSm80ILi8ELi2ELb1EN4cute5tupleIJNS5_1CILi128EEENS7_ILi96EEENS7_ILi192EEEEEELi192ENS_10bfloat16_tEfNS_4arch4Sm80ELb0ELb0ELb0ELb0ELb0ELb0ELb1ELb0EEENS1_21CollectiveEpilogueFwdINS6_IJS8_SA_S9_EEENS6_IJNS7_ILi1EEESI_SI_EEESC_SE_Li256ELb0ELb1ELb0ELb0EEENS1_19SingleTileSchedulerILb0ELb0ELb1ELi128EEEEEEEEEvNT_6ParamsE --------------------------
	.section	.text._ZN7cutlass13device_kernelIN5flash19enable_sm80_to_sm89INS1_16FlashAttnFwdSm80INS1_25CollectiveMainloopFwdSm80ILi8ELi2ELb1EN4cute5tupleIJNS5_1CILi128EEENS7_ILi96EEENS7_ILi192EEEEEELi192ENS_10bfloat16_tEfNS_4arch4Sm80ELb0ELb0ELb0ELb0ELb0ELb0ELb1ELb0EEENS1_21CollectiveEpilogueFwdINS6_IJS8_SA_S9_EEENS6_IJNS7_ILi1EEESI_SI_EEESC_SE_Li256ELb0ELb1ELb0ELb0EEENS1_19SingleTileSchedulerILb0ELb0ELb1ELi128EEEEEEEEEvNT_6ParamsE,"ax",@progbits
	.align	128
.text._ZN7cutlass13device_kernelIN5flash19enable_sm80_to_sm89INS1_16FlashAttnFwdSm80INS1_25CollectiveMainloopFwdSm80ILi8ELi2ELb1EN4cute5tupleIJNS5_1CILi128EEENS7_ILi96EEENS7_ILi192EEEEEELi192ENS_10bfloat16_tEfNS_4arch4Sm80ELb0ELb0ELb0ELb0ELb0ELb0ELb1ELb0EEENS1_21CollectiveEpilogueFwdINS6_IJS8_SA_S9_EEENS6_IJNS7_ILi1EEESI_SI_EEESC_SE_Li256ELb0ELb1ELb0ELb0EEENS1_19SingleTileSchedulerILb0ELb0ELb1ELi128EEEEEEEEEvNT_6ParamsE:
        .type           _ZN7cutlass13device_kernelIN5flash19enable_sm80_to_sm89INS1_16FlashAttnFwdSm80INS1_25CollectiveMainloopFwdSm80ILi8ELi2ELb1EN4cute5tupleIJNS5_1CILi128EEENS7_ILi96EEENS7_ILi192EEEEEELi192ENS_10bfloat16_tEfNS_4arch4Sm80ELb0ELb0ELb0ELb0ELb0ELb0ELb1ELb0EEENS1_21CollectiveEpilogueFwdINS6_IJS8_SA_S9_EEENS6_IJNS7_ILi1EEESI_SI_EEESC_SE_Li256ELb0ELb1ELb0ELb0EEENS1_19SingleTileSchedulerILb0ELb0ELb1ELi128EEEEEEEEEvNT_6ParamsE,@function
        .size           _ZN7cutlass13device_kernelIN5flash19enable_sm80_to_sm89INS1_16FlashAttnFwdSm80INS1_25CollectiveMainloopFwdSm80ILi8ELi2ELb1EN4cute5tupleIJNS5_1CILi128EEENS7_ILi96EEENS7_ILi192EEEEEELi192ENS_10bfloat16_tEfNS_4arch4Sm80ELb0ELb0ELb0ELb0ELb0ELb0ELb1ELb0EEENS1_21CollectiveEpilogueFwdINS6_IJS8_SA_S9_EEENS6_IJNS7_ILi1EEESI_SI_EEESC_SE_Li256ELb0ELb1ELb0ELb0EEENS1_19SingleTileSchedulerILb0ELb0ELb1ELi128EEEEEEEEEvNT_6ParamsE,(.L_x_27 - _ZN7cutlass13device_kernelIN5flash19enable_sm80_to_sm89INS1_16FlashAttnFwdSm80INS1_25CollectiveMainloopFwdSm80ILi8ELi2ELb1EN4cute5tupleIJNS5_1CILi128EEENS7_ILi96EEENS7_ILi192EEEEEELi192ENS_10bfloat16_tEfNS_4arch4Sm80ELb0ELb0ELb0ELb0ELb0ELb0ELb1ELb0EEENS1_21CollectiveEpilogueFwdINS6_IJS8_SA_S9_EEENS6_IJNS7_ILi1EEESI_SI_EEESC_SE_Li256ELb0ELb1ELb0ELb0EEENS1_19SingleTileSchedulerILb0ELb0ELb1ELi128EEEEEEEEEvNT_6ParamsE)
        .other          _ZN7cutlass13device_kernelIN5flash19enable_sm80_to_sm89INS1_16FlashAttnFwdSm80INS1_25CollectiveMainloopFwdSm80ILi8ELi2ELb1EN4cute5tupleIJNS5_1CILi128EEENS7_ILi96EEENS7_ILi192EEEEEELi192ENS_10bfloat16_tEfNS_4arch4Sm80ELb0ELb0ELb0ELb0ELb0ELb0ELb1ELb0EEENS1_21CollectiveEpilogueFwdINS6_IJS8_SA_S9_EEENS6_IJNS7_ILi1EEESI_SI_EEESC_SE_Li256ELb0ELb1ELb0ELb0EEENS1_19SingleTileSchedulerILb0ELb0ELb1ELi128EEEEEEEEEvNT_6ParamsE,@"STO_CUDA_ENTRY STV_DEFAULT"
_ZN7cutlass13device_kernelIN5flash19enable_sm80_to_sm89INS1_16FlashAttnFwdSm80INS1_25CollectiveMainloopFwdSm80ILi8ELi2ELb1EN4cute5tupleIJNS5_1CILi128EEENS7_ILi96EEENS7_ILi192EEEEEELi192ENS_10bfloat16_tEfNS_4arch4Sm80ELb0ELb0ELb0ELb0ELb0ELb0ELb1ELb0EEENS1_21CollectiveEpilogueFwdINS6_IJS8_SA_S9_EEENS6_IJNS7_ILi1EEESI_SI_EEESC_SE_Li256ELb0ELb1ELb0ELb0EEENS1_19SingleTileSchedulerILb0ELb0ELb1ELi128EEEEEEEEEvNT_6ParamsE:
[----:B------:R-:W-:Y:S01]  /*0000*/  LDC R1, c[0x0][0x28] ;  /* 0x00000a00ff017b82 */ /* 0x000fe20000000800 */
[----:B------:R-:W-:Y:S05]  /*0010*/  EXIT ;  /* 0x000000000000794d */ /* 0x000fea0003800000 */
.L_x_9:
        /* <DEDUP_REMOVED lines=14> */
.L_x_27:


//--------------------- .text._ZN7cutlass13device_kernelIN5flash19enable_sm80_to_sm89INS1_16FlashAttnFwdSm80INS1_25CollectiveMainloopFwdSm80ILi8ELi2ELb1EN4cute5tupleIJNS5_1CILi128EEENS7_ILi96EEENS7_ILi192EEEEEELi192ENS_10bfloat16_tEfNS_4arch4Sm80ELb0ELb0ELb0ELb1ELb0ELb0ELb1ELb0EEENS1_21CollectiveEpilogueFwdINS6_IJS8_SA_S9_EEENS6_IJNS7_ILi1EEESI_SI_EEESC_SE_Li256ELb1ELb1ELb0ELb0EEENS1_19SingleTileSchedulerILb1ELb0ELb1ELi128EEEEEEEEEvNT_6ParamsE --------------------------
	.section	.text._ZN7cutlass13device_kernelIN5flash19enable_sm80_to_sm89INS1_16FlashAttnFwdSm80INS1_25CollectiveMainloopFwdSm80ILi8ELi2ELb1EN4cute5tupleIJNS5_1CILi128EEENS7_ILi96EEENS7_ILi192EEEEEELi192ENS_10bfloat16_tEfNS_4arch4Sm80ELb0ELb0ELb0ELb1ELb0ELb0ELb1ELb0EEENS1_21CollectiveEpilogueFwdINS6_IJS8_SA_S9_EEENS6_IJNS7_ILi1EEESI_SI_EEESC_SE_Li256ELb1ELb1ELb0ELb0EEENS1_19SingleTileSchedulerILb1ELb0ELb1ELi128EEEEEEEEEvNT_6ParamsE,"ax",@progbits
	.align	128
.text._ZN7cutlass13device_kernelIN5flash19enable_sm80_to_sm89INS1_16FlashAttnFwdSm80INS1_25CollectiveMainloopFwdSm80ILi8ELi2ELb1EN4cute5tupleIJNS5_1CILi128EEENS7_ILi96EEENS7_ILi192EEEEEELi192ENS_10bfloat16_tEfNS_4arch4Sm80ELb0ELb0ELb0ELb1ELb0ELb0ELb1ELb0EEENS1_21CollectiveEpilogueFwdINS6_IJS8_SA_S9_EEENS6_IJNS7_ILi1EEESI_SI_EEESC_SE_Li256ELb1ELb1ELb0ELb0EEENS1_19SingleTileSchedulerILb1ELb0ELb1ELi128EEEEEEEEEvNT_6ParamsE:
        .type           _ZN7cutlass13device_kernelIN5flash19enable_sm80_to_sm89INS1_16FlashAttnFwdSm80INS1_25CollectiveMainloopFwdSm80ILi8ELi2ELb1EN4cute5tupleIJNS5_1CILi128EEENS7_ILi96EEENS7_ILi192EEEEEELi192ENS_10bfloat16_tEfNS_4arch4Sm80ELb0ELb0ELb0ELb1ELb0ELb0ELb1ELb0EEENS1_21CollectiveEpilogueFwdINS6_IJS8_SA_S9_EEENS6_IJNS7_ILi1EEESI_SI_EEESC_SE_Li256ELb1ELb1ELb0ELb0EEENS1_19SingleTileSchedulerILb1ELb0ELb1ELi128EEEEEEEEEvNT_6ParamsE,@function
        .size           _ZN7cutlass13device_kernelIN5flash19enable_sm80_to_sm89INS1_16FlashAttnFwdSm80INS1_25CollectiveMainloopFwdSm80ILi8ELi2ELb1EN4cute5tupleIJNS5_1CILi128EEENS7_ILi96EEENS7_ILi192EEEEEELi192ENS_10bfloat16_tEfNS_4arch4Sm80ELb0ELb0ELb0ELb1ELb0ELb0ELb1ELb0EEENS1_21CollectiveEpilogueFwdINS6_IJS8_SA_S9_EEENS6_IJNS7_ILi1EEESI_SI_EEESC_SE_Li256ELb1ELb1ELb0ELb0EEENS1_19SingleTileSchedulerILb1ELb0ELb1ELi128EEEEEEEEEvNT_6ParamsE,(.L_x_28 - _ZN7cutlass13device_kernelIN5flash19enable_sm80_to_sm89INS1_16FlashAttnFwdSm80INS1_25CollectiveMainloopFwdSm80ILi8ELi2ELb1EN4cute5tupleIJNS5_1CILi128EEENS7_ILi96EEENS7_ILi192EEEEEELi192ENS_10bfloat16_tEfNS_4arch4Sm80ELb0ELb0ELb0ELb1ELb0ELb0ELb1ELb0EEENS1_21CollectiveEpilogueFwdINS6_IJS8_SA_S9_EEENS6_IJNS7_ILi1EEESI_SI_EEESC_SE_Li256ELb1ELb1ELb0ELb0EEENS1_19SingleTileSchedulerILb1ELb0ELb1ELi128EEEEEEEEEvNT_6ParamsE)
        .other          _ZN7cutlass13device_kernelIN5flash19enable_sm80_to_sm89INS1_16FlashAttnFwdSm80INS1_25CollectiveMainloopFwdSm80ILi8ELi2ELb1EN4cute5tupleIJNS5_1CILi128EEENS7_ILi96EEENS7_ILi192EEEEEELi192ENS_10bfloat16_tEfNS_4arch4Sm80ELb0ELb0ELb0ELb1ELb0ELb0ELb1ELb0EEENS1_21CollectiveEpilogueFwdINS6_IJS8_SA_S9_EEENS6_IJNS7_ILi1EEESI_SI_EEESC_SE_Li256ELb1ELb1ELb0ELb0EEENS1_19SingleTileSchedulerILb1ELb0ELb1ELi128EEEEEEEEEvNT_6ParamsE,@"STO_CUDA_ENTRY STV_DEFAULT"
_ZN7cutlass13device_kernelIN5flash19enable_sm80_to_sm89INS1_16FlashAttnFwdSm80INS1_25CollectiveMainloopFwdSm80ILi8ELi2ELb1EN4cute5tupleIJNS5_1CILi128EEENS7_ILi96EEENS7_ILi192EEEEEELi192ENS_10bfloat16_tEfNS_4arch4Sm80ELb0ELb0ELb0ELb1ELb0ELb0ELb1ELb0EEENS1_21CollectiveEpilogueFwdINS6_IJS8_SA_S9_EEENS6_IJNS7_ILi1EEESI_SI_EEESC_SE_Li256ELb1ELb1ELb0ELb0EEENS1_19SingleTileSchedulerILb1ELb0ELb1ELi128EEEEEEEEEvNT_6ParamsE:
[----:B------:R-:W-:Y:S01]  /*0000*/  LDC R1, c[0x0][0x28] ;  /* 0x00000a00ff017b82 */ /* 0x000fe20000000800 */
[----:B------:R-:W-:Y:S05]  /*0010*/  EXIT ;  /* 0x000000000000794d */ /* 0x000fea0003800000 */
.L_x_10:
        /* <DEDUP_REMOVED lines=14> */
.L_x_28:


//--------------------- .text._ZN7cutlass13device_kernelIN5flash19enable_sm80_to_sm89INS1_16FlashAttnFwdSm80INS1_25CollectiveMainloopFwdSm80ILi8ELi2ELb0EN4cute5tupleIJNS5_1CILi128EEENS7_ILi64EEENS7_ILi192EEEEEELi192ENS_10bfloat16_tEfNS_4arch4Sm80ELb0ELb0ELb0ELb1ELb0ELb1ELb1ELb0EEENS1_21CollectiveEpilogueFwdINS6_IJS8_SA_S9_EEENS6_IJNS7_ILi1EEESI_SI_EEESC_SE_Li256ELb1ELb1ELb0ELb0EEENS1_19SingleTileSchedulerILb1ELb0ELb1ELi128EEEEEEEEEvNT_6ParamsE --------------------------
	.section	.text._ZN7cutlass13device_kernelIN5flash19enable_sm80_to_sm89INS1_16FlashAttnFwdSm80INS1_25CollectiveMainloopFwdSm80ILi8ELi2ELb0EN4cute5tupleIJNS5_1CILi128EEENS7_ILi64EEENS7_ILi192EEEEEELi192ENS_10bfloat16_tEfNS_4arch4Sm80ELb0ELb0ELb0ELb1ELb0ELb1ELb1ELb0EEENS1_21CollectiveEpilogueFwdINS6_IJS8_SA_S9_EEENS6_IJNS7_ILi1EEESI_SI_EEESC_SE_Li256ELb1ELb1ELb0ELb0EEENS1_19SingleTileSchedulerILb1ELb0ELb1ELi128EEEEEEEEEvNT_6ParamsE,"ax",@progbits
	.align	128
.text._ZN7cutlass13device_kernelIN5flash19enable_sm80_to_sm89INS1_16FlashAttnFwdSm80INS1_25CollectiveMainloopFwdSm80ILi8ELi2ELb0EN4cute5tupleIJNS5_1CILi128EEENS7_ILi64EEENS7_ILi192EEEEEELi192ENS_10bfloat16_tEfNS_4arch4Sm80ELb0ELb0ELb0ELb1ELb0ELb1ELb1ELb0EEENS1_21CollectiveEpilogueFwdINS6_IJS8_SA_S9_EEENS6_IJNS7_ILi1EEESI_SI_EEESC_SE_Li256ELb1ELb1ELb0ELb0EEENS1_19SingleTileSchedulerILb1ELb0ELb1ELi128EEEEEEEEEvNT_6ParamsE:
        .type           _ZN7cutlass13device_kernelIN5flash19enable_sm80_to_sm89INS1_16FlashAttnFwdSm80INS1_25CollectiveMainloopFwdSm80ILi8ELi2ELb0EN4cute5tupleIJNS5_1CILi128EEENS7_ILi64EEENS7_ILi192EEEEEELi192ENS_10bfloat16_tEfNS_4arch4Sm80ELb0ELb0ELb0ELb1ELb0ELb1ELb1ELb0EEENS1_21CollectiveEpilogueFwdINS6_IJS8_SA_S9_EEENS6_IJNS7_ILi1EEESI_SI_EEESC_SE_Li256ELb1ELb1ELb0ELb0EEENS1_19SingleTileSchedulerILb1ELb0ELb1ELi128EEEEEEEEEvNT_6ParamsE,@function
        .size           _ZN7cutlass13device_kernelIN5flash19enable_sm80_to_sm89INS1_16FlashAttnFwdSm80INS1_25CollectiveMainloopFwdSm80ILi8ELi2ELb0EN4cute5tupleIJNS5_1CILi128EEENS7_ILi64EEENS7_ILi192EEEEEELi192ENS_10bfloat16_tEfNS_4arch4Sm80ELb0ELb0ELb0ELb1ELb0ELb1ELb1ELb0EEENS1_21CollectiveEpilogueFwdINS6_IJS8_SA_S9_EEENS6_IJNS7_ILi1EEESI_SI_EEESC_SE_Li256ELb1ELb1ELb0ELb0EEENS1_19SingleTileSchedulerILb1ELb0ELb1ELi128EEEEEEEEEvNT_6ParamsE,(.L_x_29 - _ZN7cutlass13device_kernelIN5flash19enable_sm80_to_sm89INS1_16FlashAttnFwdSm80INS1_25CollectiveMainloopFwdSm80ILi8ELi2ELb0EN4cute5tupleIJNS5_1CILi128EEENS7_ILi64EEENS7_ILi192EEEEEELi192ENS_10bfloat16_tEfNS_4arch4Sm80ELb0ELb0ELb0ELb1ELb0ELb1ELb1ELb0EEENS1_21CollectiveEpilogueFwdINS6_IJS8_SA_S9_EEENS6_IJNS7_ILi1EEESI_SI_EEESC_SE_Li256ELb1ELb1ELb0ELb0EEENS1_19SingleTileSchedulerILb1ELb0ELb1ELi128EEEEEEEEEvNT_6ParamsE)
        .other          _ZN7cutlass13device_kernelIN5flash19enable_sm80_to_sm89INS1_16FlashAttnFwdSm80INS1_25CollectiveMainloopFwdSm80ILi8ELi2ELb0EN4cute5tupleIJNS5_1CILi128EEENS7_ILi64EEENS7_ILi192EEEEEELi192ENS_10bfloat16_tEfNS_4arch4Sm80ELb0ELb0ELb0ELb1ELb0ELb1ELb1ELb0EEENS1_21CollectiveEpilogueFwdINS6_IJS8_SA_S9_EEENS6_IJNS7_ILi1EEESI_SI_EEESC_SE_Li256ELb1ELb1ELb0ELb0EEENS1_19SingleTileSchedulerILb1ELb0ELb1ELi128EEEEEEEEEvNT_6ParamsE,@"STO_CUDA_ENTRY STV_DEFAULT"
_ZN7cutlass13device_kernelIN5flash19enable_sm80_to_sm89INS1_16FlashAttnFwdSm80INS1_25CollectiveMainloopFwdSm80ILi8ELi2ELb0EN4cute5tupleIJNS5_1CILi128EEENS7_ILi64EEENS7_ILi192EEEEEELi192ENS_10bfloat16_tEfNS_4arch4Sm80ELb0ELb0ELb0ELb1ELb0ELb1ELb1ELb0EEENS1_21CollectiveEpilogueFwdINS6_IJS8_SA_S9_EEENS6_IJNS7_ILi1EEESI_SI_EEESC_SE_Li256ELb1ELb1ELb0ELb0EEENS1_19SingleTileSchedulerILb1ELb0ELb1ELi128EEEEEEEEEvNT_6ParamsE:
[----:B------:R-:W-:Y:S01]  /*0000*/  LDC R1, c[0x0][0x28] ;  /* 0x00000a00ff017b82 */ /* 0x000fe20000000800 */
[----:B------:R-:W-:Y:S05]  /*0010*/  EXIT ;  /* 0x000000000000794d */ /* 0x000fea0003800000 */
.L_x_11:
        /* <DEDUP_REMOVED lines=14> */
.L_x_29:


//--------------------- .text._ZN7cutlass13device_kernelIN5flash19enable_sm80_to_sm89INS1_16FlashAttnFwdSm80INS1_25CollectiveMainloopFwdSm80ILi8ELi2ELb0EN4cute5tupleIJNS5_1CILi128EEENS7_ILi64EEENS7_ILi192EEEEEELi192ENS_10bfloat16_tEfNS_4arch4Sm80ELb0ELb1ELb0ELb0ELb0ELb0ELb1ELb0EEENS1_21CollectiveEpilogueFwdINS6_IJS8_SA_S9_EEENS6_IJNS7_ILi1EEESI_SI_EEESC_SE_Li256ELb0ELb1ELb0ELb0EEENS1_19SingleTileSchedulerILb0ELb0ELb1ELi128EEEEEEEEEvNT_6ParamsE --------------------------
	.section	.text._ZN7cutlass13device_kernelIN5flash19enable_sm80_to_sm89INS1_16FlashAttnFwdSm80INS1_25CollectiveMainloopFwdSm80ILi8ELi2ELb0EN4cute5tupleIJNS5_1CILi128EEENS7_ILi64EEENS7_ILi192EEEEEELi192ENS_10bfloat16_tEfNS_4arch4Sm80ELb0ELb1ELb0ELb0ELb0ELb0ELb1ELb0EEENS1_21CollectiveEpilogueFwdINS6_IJS8_SA_S9_EEENS6_IJNS7_ILi1EEESI_SI_EEESC_SE_Li256ELb0ELb1ELb0ELb0EEENS1_19SingleTileSchedulerILb0ELb0ELb1ELi128EEEEEEEEEvNT_6ParamsE,"ax",@progbits
	.align	128
.text._ZN7cutlass13device_kernelIN5flash19enable_sm80_to_sm89INS1_16FlashAttnFwdSm80INS1_25CollectiveMainloopFwdSm80ILi8ELi2ELb0EN4cute5tupleIJNS5_1CILi128EEENS7_ILi64EEENS7_ILi192EEEEEELi192ENS_10bfloat16_tEfNS_4arch4Sm80ELb0ELb1ELb0ELb0ELb0ELb0ELb1ELb0EEENS1_21CollectiveEpilogueFwdINS6_IJS8_SA_S9_EEENS6_IJNS7_ILi1EEESI_SI_EEESC_SE_Li256ELb0ELb1ELb0ELb0EEENS1_19SingleTileSchedulerILb0ELb0ELb1ELi128EEEEEEEEEvNT_6ParamsE:
        .type           _ZN7cutlass13device_kernelIN5flash19enable_sm80_to_sm89INS1_16FlashAttnFwdSm80INS1_25CollectiveMainloopFwdSm80ILi8ELi2ELb0EN4cute5tupleIJNS5_1CILi128EEENS7_ILi64EEENS7_ILi192EEEEEELi192ENS_10bfloat16_tEfNS_4arch4Sm80ELb0ELb1ELb0ELb0ELb0ELb0ELb1ELb0EEENS1_21CollectiveEpilogueFwdINS6_IJS8_SA_S9_EEENS6_IJNS7_ILi1EEESI_SI_EEESC_SE_Li256ELb0ELb1ELb0ELb0EEENS1_19SingleTileSchedulerILb0ELb0ELb1ELi128EEEEEEEEEvNT_6ParamsE,@function
        .size           _ZN7cutlass13device_kernelIN5flash19enable_sm80_to_sm89INS1_16FlashAttnFwdSm80INS1_25CollectiveMainloopFwdSm80ILi8ELi2ELb0EN4cute5tupleIJNS5_1CILi128EEENS7_ILi64EEENS7_ILi192EEEEEELi192ENS_10bfloat16_tEfNS_4arch4Sm80ELb0ELb1ELb0ELb0ELb0ELb0ELb1ELb0EEENS1_21CollectiveEpilogueFwdINS6_IJS8_SA_S9_EEENS6_IJNS7_ILi1EEESI_SI_EEESC_SE_Li256ELb0ELb1ELb0ELb0EEENS1_19SingleTileSchedulerILb0ELb0ELb1ELi128EEEEEEEEEvNT_6ParamsE,(.L_x_30 - _ZN7cutlass13device_kernelIN5flash19enable_sm80_to_sm89INS1_16FlashAttnFwdSm80INS1_25CollectiveMainloopFwdSm80ILi8ELi2ELb0EN4cute5tupleIJNS5_1CILi128EEENS7_ILi64EEENS7_ILi192EEEEEELi192ENS_10bfloat16_tEfNS_4arch4Sm80ELb0ELb1ELb0ELb0ELb0ELb0ELb1ELb0EEENS1_21CollectiveEpilogueFwdINS6_IJS8_SA_S9_EEENS6_IJNS7_ILi1EEESI_SI_EEESC_SE_Li256ELb0ELb1ELb0ELb0EEENS1_19SingleTileSchedulerILb0ELb0ELb1ELi128EEEEEEEEEvNT_6ParamsE)
        .other          _ZN7cutlass13device_kernelIN5flash19enable_sm80_to_sm89INS1_16FlashAttnFwdSm80INS1_25CollectiveMainloopFwdSm80ILi8ELi2ELb0EN4cute5tupleIJNS5_1CILi128EEENS7_ILi64EEENS7_ILi192EEEEEELi192ENS_10bfloat16_tEfNS_4arch4Sm80ELb0ELb1ELb0ELb0ELb0ELb0ELb1ELb0EEENS1_21CollectiveEpilogueFwdINS6_IJS8_SA_S9_EEENS6_IJNS7_ILi1EEESI_SI_EEESC_SE_Li256ELb0ELb1ELb0ELb0EEENS1_19SingleTileSchedulerILb0ELb0ELb1ELi128EEEEEEEEEvNT_6ParamsE,@"STO_CUDA_ENTRY STV_DEFAULT"
_ZN7cutlass13device_kernelIN5flash19enable_sm80_to_sm89INS1_16FlashAttnFwdSm80INS1_25CollectiveMainloopFwdSm80ILi8ELi2ELb0EN4cute5tupleIJNS5_1CILi128EEENS7_ILi64EEENS7_ILi192EEEEEELi192ENS_10bfloat16_tEfNS_4arch4Sm80ELb0ELb1ELb0ELb0ELb0ELb0ELb1ELb0EEENS1_21CollectiveEpilogueFwdINS6_IJS8_SA_S9_EEENS6_IJNS7_ILi1EEESI_SI_EEESC_SE_Li256ELb0ELb1ELb0ELb0EEENS1_19SingleTileSchedulerILb0ELb0ELb1ELi128EEEEEEEEEvNT_6ParamsE:
[----:B------:R-:W-:Y:S01]  /*0000*/  LDC R1, c[0x0][0x28] ;  /* 0x00000a00ff017b82 */ /* 0x000fe20000000800 */
[----:B------:R-:W-:Y:S05]  /*0010*/  EXIT ;  /* 0x000000000000794d */ /* 0x000fea0003800000 */
.L_x_12:
        /* <DEDUP_REMOVED lines=14> */
.L_x_30:


//--------------------- .text._ZN7cutlass13device_kernelIN5flash19enable_sm80_to_sm89INS1_16FlashAttnFwdSm80INS1_25CollectiveMainloopFwdSm80ILi8ELi2ELb0EN4cute5tupleIJNS5_1CILi128EEENS7_ILi64EEENS7_ILi192EEEEEELi192ENS_10bfloat16_tEfNS_4arch4Sm80ELb0ELb1ELb0ELb1ELb0ELb0ELb1ELb0EEENS1_21CollectiveEpilogueFwdINS6_IJS8_SA_S9_EEENS6_IJNS7_ILi1EEESI_SI_EEESC_SE_Li256ELb1ELb1ELb0ELb0EEENS1_19SingleTileSchedulerILb1ELb0ELb1ELi128EEEEEEEEEvNT_6ParamsE --------------------------
	.section	.text._ZN7cutlass13device_kernelIN5flash19enable_sm80_to_sm89INS1_16FlashAttnFwdSm80INS1_25CollectiveMainloopFwdSm80ILi8ELi2ELb0EN4cute5tupleIJNS5_1CILi128EEENS7_ILi64EEENS7_ILi192EEEEEELi192ENS_10bfloat16_tEfNS_4arch4Sm80ELb0ELb1ELb0ELb1ELb0ELb0ELb1ELb0EEENS1_21CollectiveEpilogueFwdINS6_IJS8_SA_S9_EEENS6_IJNS7_ILi1EEESI_SI_EEESC_SE_Li256ELb1ELb1ELb0ELb0EEENS1_19SingleTileSchedulerILb1ELb0ELb1ELi128EEEEEEEEEvNT_6ParamsE,"ax",@progbits
	.align	128
.text._ZN7cutlass13device_kernelIN5flash19enable_sm80_to_sm89INS1_16FlashAttnFwdSm80INS1_25CollectiveMainloopFwdSm80ILi8ELi2ELb0EN4cute5tupleIJNS5_1CILi128EEENS7_ILi64EEENS7_ILi192EEEEEELi192ENS_10bfloat16_tEfNS_4arch4Sm80ELb0ELb1ELb0ELb1ELb0ELb0ELb1ELb0EEENS1_21CollectiveEpilogueFwdINS6_IJS8_SA_S9_EEENS6_IJNS7_ILi1EEESI_SI_EEESC_SE_Li256ELb1ELb1ELb0ELb0EEENS1_19SingleTileSchedulerILb1ELb0ELb1ELi128EEEEEEEEEvNT_6ParamsE:
        .type           _ZN7cutlass13device_kernelIN5flash19enable_sm80_to_sm89INS1_16FlashAttnFwdSm80INS1_25CollectiveMainloopFwdSm80ILi8ELi2ELb0EN4cute5tupleIJNS5_1CILi128EEENS7_ILi64EEENS7_ILi192EEEEEELi192ENS_10bfloat16_tEfNS_4arch4Sm80ELb0ELb1ELb0ELb1ELb0ELb0ELb1ELb0EEENS1_21CollectiveEpilogueFwdINS6_IJS8_SA_S9_EEENS6_IJNS7_ILi1EEESI_SI_EEESC_SE_Li256ELb1ELb1ELb0ELb0EEENS1_19SingleTileSchedulerILb1ELb0ELb1ELi128EEEEEEEEEvNT_6ParamsE,@function
        .size           _ZN7cutlass13device_kernelIN5flash19enable_sm80_to_sm89INS1_16FlashAttnFwdSm80INS1_25CollectiveMainloopFwdSm80ILi8ELi2ELb0EN4cute5tupleIJNS5_1CILi128EEENS7_ILi64EEENS7_ILi192EEEEEELi192ENS_10bfloat16_tEfNS_4arch4Sm80ELb0ELb1ELb0ELb1ELb0ELb0ELb1ELb0EEENS1_21CollectiveEpilogueFwdINS6_IJS8_SA_S9_EEENS6_IJNS7_ILi1EEESI_SI_EEESC_SE_Li256ELb1ELb1ELb0ELb0EEENS1_19SingleTileSchedulerILb1ELb0ELb1ELi128EEEEEEEEEvNT_6ParamsE,(.L_x_31 - _ZN7cutlass13device_kernelIN5flash19enable_sm80_to_sm89INS1_16FlashAttnFwdSm80INS1_25CollectiveMainloopFwdSm80ILi8ELi2ELb0EN4cute5tupleIJNS5_1CILi128EEENS7_ILi64EEENS7_ILi192EEEEEELi192ENS_10bfloat16_tEfNS_4arch4Sm80ELb0ELb1ELb0ELb1ELb0ELb0ELb1ELb0EEENS1_21CollectiveEpilogueFwdINS6_IJS8_SA_S9_EEENS6_IJNS7_ILi1EEESI_SI_EEESC_SE_Li256ELb1ELb1ELb0ELb0EEENS1_19SingleTileSchedulerILb1ELb0ELb1ELi128EEEEEEEEEvNT_6ParamsE)
        .other          _ZN7cutlass13device_kernelIN5flash19enable_sm80_to_sm89INS1_16FlashAttnFwdSm80INS1_25CollectiveMainloopFwdSm80ILi8ELi2ELb0EN4cute5tupleIJNS5_1CILi128EEENS7_ILi64EEENS7_ILi192EEEEEELi192ENS_10bfloat16_tEfNS_4arch4Sm80ELb0ELb1ELb0ELb1ELb0ELb0ELb1ELb0EEENS1_21CollectiveEpilogueFwdINS6_IJS8_SA_S9_EEENS6_IJNS7_ILi1EEESI_SI_EEESC_SE_Li256ELb1ELb1ELb0ELb0EEENS1_19SingleTileSchedulerILb1ELb0ELb1ELi128EEEEEEEEEvNT_6ParamsE,@"STO_CUDA_ENTRY STV_DEFAULT"
_ZN7cutlass13device_kernelIN5flash19enable_sm80_to_sm89INS1_16FlashAttnFwdSm80INS1_25CollectiveMainloopFwdSm80ILi8ELi2ELb0EN4cute5tupleIJNS5_1CILi128EEENS7_ILi64EEENS7_ILi192EEEEEELi192ENS_10bfloat16_tEfNS_4arch4Sm80ELb0ELb1ELb0ELb1ELb0ELb0ELb1ELb0EEENS1_21CollectiveEpilogueFwdINS6_IJS8_SA_S9_EEENS6_IJNS7_ILi1EEESI_SI_EEESC_SE_Li256ELb1ELb1ELb0ELb0EEENS1_19SingleTileSchedulerILb1ELb0ELb1ELi128EEEEEEEEEvNT_6ParamsE:
[----:B------:R-:W-:Y:S01]  /*0000*/  LDC R1, c[0x0][0x28] ;  /* 0x00000a00ff017b82 */ /* 0x000fe20000000800 */
[----:B------:R-:W-:Y:S05]  /*0010*/  EXIT ;  /* 0x000000000000794d */ /* 0x000fea0003800000 */
.L_x_13:
        /* <DEDUP_REMOVED lines=14> */
.L_x_31:


//--------------------- .text._ZN7cutlass13device_kernelIN5flash19enable_sm80_to_sm89INS1_16FlashAttnFwdSm80INS1_25CollectiveMainloopFwdSm80ILi8ELi2ELb0EN4cute5tupleIJNS5_1CILi128EEENS7_ILi64EEENS7_ILi192EEEEEELi192ENS_10bfloat16_tEfNS_4arch4Sm80ELb0ELb1ELb0ELb1ELb0ELb1ELb1ELb0EEENS1_21CollectiveEpilogueFwdINS6_IJS8_SA_S9_EEENS6_IJNS7_ILi1EEESI_SI_EEESC_SE_Li256ELb1ELb1ELb0ELb0EEENS1_19SingleTileSchedulerILb1ELb0ELb1ELi128EEEEEEEEEvNT_6ParamsE --------------------------
	.section	.text._ZN7cutlass13device_kernelIN5flash19enable_sm80_to_sm89INS1_16FlashAttnFwdSm80INS1_25CollectiveMainloopFwdSm80ILi8ELi2ELb0EN4cute5tupleIJNS5_1CILi128EEENS7_ILi64EEENS7_ILi192EEEEEELi192ENS_10bfloat16_tEfNS_4arch4Sm80ELb0ELb1ELb0ELb1ELb0ELb1ELb1ELb0EEENS1_21CollectiveEpilogueFwdINS6_IJS8_SA_S9_EEENS6_IJNS7_ILi1EEESI_SI_EEESC_SE_Li256ELb1ELb1ELb0ELb0EEENS1_19SingleTileSchedulerILb1ELb0ELb1ELi128EEEEEEEEEvNT_6ParamsE,"ax",@progbits
	.align	128
.text._ZN7cutlass13device_kernelIN5flash19enable_sm80_to_sm89INS1_16FlashAttnFwdSm80INS1_25CollectiveMainloopFwdSm80ILi8ELi2ELb0EN4cute5tupleIJNS5_1CILi128EEENS7_ILi64EEENS7_ILi192EEEEEELi192ENS_10bfloat16_tEfNS_4arch4Sm80ELb0ELb1ELb0ELb1ELb0ELb1ELb1ELb0EEENS1_21CollectiveEpilogueFwdINS6_IJS8_SA_S9_EEENS6_IJNS7_ILi1EEESI_SI_EEESC_SE_Li256ELb1ELb1ELb0ELb0EEENS1_19SingleTileSchedulerILb1ELb0ELb1ELi128EEEEEEEEEvNT_6ParamsE:
        .type           _ZN7cutlass13device_kernelIN5flash19enable_sm80_to_sm89INS1_16FlashAttnFwdSm80INS1_25CollectiveMainloopFwdSm80ILi8ELi2ELb0EN4cute5tupleIJNS5_1CILi128EEENS7_ILi64EEENS7_ILi192EEEEEELi192ENS_10bfloat16_tEfNS_4arch4Sm80ELb0ELb1ELb0ELb1ELb0ELb1ELb1ELb0EEENS1_21CollectiveEpilogueFwdINS6_IJS8_SA_S9_EEENS6_IJNS7_ILi1EEESI_SI_EEESC_SE_Li256ELb1ELb1ELb0ELb0EEENS1_19SingleTileSchedulerILb1ELb0ELb1ELi128EEEEEEEEEvNT_6ParamsE,@function
        .size           _ZN7cutlass13device_kernelIN5flash19enable_sm80_to_sm89INS1_16FlashAttnFwdSm80INS1_25CollectiveMainloopFwdSm80ILi8ELi2ELb0EN4cute5tupleIJNS5_1CILi128EEENS7_ILi64EEENS7_ILi192EEEEEELi192ENS_10bfloat16_tEfNS_4arch4Sm80ELb0ELb1ELb0ELb1ELb0ELb1ELb1ELb0EEENS1_21CollectiveEpilogueFwdINS6_IJS8_SA_S9_EEENS6_IJNS7_ILi1EEESI_SI_EEESC_SE_Li256ELb1ELb1ELb0ELb0EEENS1_19SingleTileSchedulerILb1ELb0ELb1ELi128EEEEEEEEEvNT_6ParamsE,(.L_x_32 - _ZN7cutlass13device_kernelIN5flash19enable_sm80_to_sm89INS1_16FlashAttnFwdSm80INS1_25CollectiveMainloopFwdSm80ILi8ELi2ELb0EN4cute5tupleIJNS5_1CILi128EEENS7_ILi64EEENS7_ILi192EEEEEELi192ENS_10bfloat16_tEfNS_4arch4Sm80ELb0ELb1ELb0ELb1ELb0ELb1ELb1ELb0EEENS1_21CollectiveEpilogueFwdINS6_IJS8_SA_S9_EEENS6_IJNS7_ILi1EEESI_SI_EEESC_SE_Li256ELb1ELb1ELb0ELb0EEENS1_19SingleTileSchedulerILb1ELb0ELb1ELi128EEEEEEEEEvNT_6ParamsE)
        .other          _ZN7cutlass13device_kernelIN5flash19enable_sm80_to_sm89INS1_16FlashAttnFwdSm80INS1_25CollectiveMainloopFwdSm80ILi8ELi2ELb0EN4cute5tupleIJNS5_1CILi128EEENS7_ILi64EEENS7_ILi192EEEEEELi192ENS_10bfloat16_tEfNS_4arch4Sm80ELb0ELb1ELb0ELb1ELb0ELb1ELb1ELb0EEENS1_21CollectiveEpilogueFwdINS6_IJS8_SA_S9_EEENS6_IJNS7_ILi1EEESI_SI_EEESC_SE_Li256ELb1ELb1ELb0ELb0EEENS1_19SingleTileSchedulerILb1ELb0ELb1ELi128EEEEEEEEEvNT_6ParamsE,@"STO_CUDA_ENTRY STV_DEFAULT"
_ZN7cutlass13device_kernelIN5flash19enable_sm80_to_sm89INS1_16FlashAttnFwdSm80INS1_25CollectiveMainloopFwdSm80ILi8ELi2ELb0EN4cute5tupleIJNS5_1CILi128EEENS7_ILi64EEENS7_ILi192EEEEEELi192ENS_10bfloat16_tEfNS_4arch4Sm80ELb0ELb1ELb0ELb1ELb0ELb1ELb1ELb0EEENS1_21CollectiveEpilogueFwdINS6_IJS8_SA_S9_EEENS6_IJNS7_ILi1EEESI_SI_EEESC_SE_Li256ELb1ELb1ELb0ELb0EEENS1_19SingleTileSchedulerILb1ELb0ELb1ELi128EEEEEEEEEvNT_6ParamsE:
[----:B------:R-:W-:Y:S01]  /*0000*/  LDC R1, c[0x0][0x28] ;  /* 0x00000a00ff017b82 */ /* 0x000fe20000000800 */
[----:B------:R-:W-:Y:S05]  /*0010*/  EXIT ;  /* 0x000000000000794d */ /* 0x000fea0003800000 */
.L_x_14:
        /* <DEDUP_REMOVED lines=14> */
.L_x_32:


//--------------------- .text._ZN7cutlass13device_kernelIN5flash19enable_sm80_to_sm89INS1_16FlashAttnFwdSm80INS1_25CollectiveMainloopFwdSm80ILi8ELi2ELb1EN4cute5tupleIJNS5_1CILi128EEENS7_ILi96EEENS7_ILi192EEEEEELi192ENS_10bfloat16_tEfNS_4arch4Sm80ELb1ELb0ELb0ELb0ELb0ELb0ELb1ELb0EEENS1_21CollectiveEpilogueFwdINS6_IJS8_SA_S9_EEENS6_IJNS7_ILi1EEESI_SI_EEESC_SE_Li256ELb0ELb1ELb0ELb0EEENS1_30DynamicPersistentTileSchedulerILi256ELi256ELb0ELb1ELb0EEEEEEEEEvNT_6ParamsE --------------------------
	.section	.text._ZN7cutlass13device_kernelIN5flash19enable_sm80_to_sm89INS1_16FlashAttnFwdSm80INS1_25CollectiveMainloopFwdSm80ILi8ELi2ELb1EN4cute5tupleIJNS5_1CILi128EEENS7_ILi96EEENS7_ILi192EEEEEELi192ENS_10bfloat16_tEfNS_4arch4Sm80ELb1ELb0ELb0ELb0ELb0ELb0ELb1ELb0EEENS1_21CollectiveEpilogueFwdINS6_IJS8_SA_S9_EEENS6_IJNS7_ILi1EEESI_SI_EEESC_SE_Li256ELb0ELb1ELb0ELb0EEENS1_30DynamicPersistentTileSchedulerILi256ELi256ELb0ELb1ELb0EEEEEEEEEvNT_6ParamsE,"ax",@progbits
	.align	128
.text._ZN7cutlass13device_kernelIN5flash19enable_sm80_to_sm89INS1_16FlashAttnFwdSm80INS1_25CollectiveMainloopFwdSm80ILi8ELi2ELb1EN4cute5tupleIJNS5_1CILi128EEENS7_ILi96EEENS7_ILi192EEEEEELi192ENS_10bfloat16_tEfNS_4arch4Sm80ELb1ELb0ELb0ELb0ELb0ELb0ELb1ELb0EEENS1_21CollectiveEpilogueFwdINS6_IJS8_SA_S9_EEENS6_IJNS7_ILi1EEESI_SI_EEESC_SE_Li256ELb0ELb1ELb0ELb0EEENS1_30DynamicPersistentTileSchedulerILi256ELi256ELb0ELb1ELb0EEEEEEEEEvNT_6ParamsE:
        .type           _ZN7cutlass13device_kernelIN5flash19enable_sm80_to_sm89INS1_16FlashAttnFwdSm80INS1_25CollectiveMainloopFwdSm80ILi8ELi2ELb1EN4cute5tupleIJNS5_1CILi128EEENS7_ILi96EEENS7_ILi192EEEEEELi192ENS_10bfloat16_tEfNS_4arch4Sm80ELb1ELb0ELb0ELb0ELb0ELb0ELb1ELb0EEENS1_21CollectiveEpilogueFwdINS6_IJS8_SA_S9_EEENS6_IJNS7_ILi1EEESI_SI_EEESC_SE_Li256ELb0ELb1ELb0ELb0EEENS1_30DynamicPersistentTileSchedulerILi256ELi256ELb0ELb1ELb0EEEEEEEEEvNT_6ParamsE,@function
        .size           _ZN7cutlass13device_kernelIN5flash19enable_sm80_to_sm89INS1_16FlashAttnFwdSm80INS1_25CollectiveMainloopFwdSm80ILi8ELi2ELb1EN4cute5tupleIJNS5_1CILi128EEENS7_ILi96EEENS7_ILi192EEEEEELi192ENS_10bfloat16_tEfNS_4arch4Sm80ELb1ELb0ELb0ELb0ELb0ELb0ELb1ELb0EEENS1_21CollectiveEpilogueFwdINS6_IJS8_SA_S9_EEENS6_IJNS7_ILi1EEESI_SI_EEESC_SE_Li256ELb0ELb1ELb0ELb0EEENS1_30DynamicPersistentTileSchedulerILi256ELi256ELb0ELb1ELb0EEEEEEEEEvNT_6ParamsE,(.L_x_33 - _ZN7cutlass13device_kernelIN5flash19enable_sm80_to_sm89INS1_16FlashAttnFwdSm80INS1_25CollectiveMainloopFwdSm80ILi8ELi2ELb1EN4cute5tupleIJNS5_1CILi128EEENS7_ILi96EEENS7_ILi192EEEEEELi192ENS_10bfloat16_tEfNS_4arch4Sm80ELb1ELb0ELb0ELb0ELb0ELb0ELb1ELb0EEENS1_21CollectiveEpilogueFwdINS6_IJS8_SA_S9_EEENS6_IJNS7_ILi1EEESI_SI_EEESC_SE_Li256ELb0ELb1ELb0ELb0EEENS1_30DynamicPersistentTileSchedulerILi256ELi256ELb0ELb1ELb0EEEEEEEEEvNT_6ParamsE)
        .other          _ZN7cutlass13device_kernelIN5flash19enable_sm80_to_sm89INS1_16FlashAttnFwdSm80INS1_25CollectiveMainloopFwdSm80ILi8ELi2ELb1EN4cute5tupleIJNS5_1CILi128EEENS7_ILi96EEENS7_ILi192EEEEEELi192ENS_10bfloat16_tEfNS_4arch4Sm80ELb1ELb0ELb0ELb0ELb0ELb0ELb1ELb0EEENS1_21CollectiveEpilogueFwdINS6_IJS8_SA_S9_EEENS6_IJNS7_ILi1EEESI_SI_EEESC_SE_Li256ELb0ELb1ELb0ELb0EEENS1_30DynamicPersistentTileSchedulerILi256ELi256ELb0ELb1ELb0EEEEEEEEEvNT_6ParamsE,@"STO_CUDA_ENTRY STV_DEFAULT"
_ZN7cutlass13device_kernelIN5flash19enable_sm80_to_sm89INS1_16FlashAttnFwdSm80INS1_25CollectiveMainloopFwdSm80ILi8ELi2ELb1EN4cute5tupleIJNS5_1CILi128EEENS7_ILi96EEENS7_ILi192EEEEEELi192ENS_10bfloat16_tEfNS_4arch4Sm80ELb1ELb0ELb0ELb0ELb0ELb0ELb1ELb0EEENS1_21CollectiveEpilogueFwdINS6_IJS8_SA_S9_EEENS6_IJNS7_ILi1EEESI_SI_EEESC_SE_Li256ELb0ELb1ELb0ELb0EEENS1_30DynamicPersistentTileSchedulerILi256ELi256ELb0ELb1ELb0EEEEEEEEEvNT_6ParamsE:
[----:B------:R-:W-:Y:S01]  /*0000*/  LDC R1, c[0x0][0x28] ;  /* 0x00000a00ff017b82 */ /* 0x000fe20000000800 */
[----:B------:R-:W-:Y:S05]  /*0010*/  EXIT ;  /* 0x000000000000794d */ /* 0x000fea0003800000 */
.L_x_15:
        /* <DEDUP_REMOVED lines=14> */
.L_x_33:


//--------------------- .text._ZN7cutlass13device_kernelIN5flash19enable_sm80_to_sm89INS1_16FlashAttnFwdSm80INS1_25CollectiveMainloopFwdSm80ILi8ELi2ELb1EN4cute5tupleIJNS5_1CILi128EEENS7_ILi96EEENS7_ILi192EEEEEELi192ENS_10bfloat16_tEfNS_4arch4Sm80ELb1ELb0ELb0ELb1ELb0ELb0ELb1ELb0EEENS1_21CollectiveEpilogueFwdINS6_IJS8_SA_S9_EEENS6_IJNS7_ILi1EEESI_SI_EEESC_SE_Li256ELb1ELb1ELb0ELb0EEENS1_19SingleTileSchedulerILb1ELb0ELb1ELi128EEEEEEEEEvNT_6ParamsE --------------------------
	.section	.text._ZN7cutlass13device_kernelIN5flash19enable_sm80_to_sm89INS1_16FlashAttnFwdSm80INS1_25CollectiveMainloopFwdSm80ILi8ELi2ELb1EN4cute5tupleIJNS5_1CILi128EEENS7_ILi96EEENS7_ILi192EEEEEELi192ENS_10bfloat16_tEfNS_4arch4Sm80ELb1ELb0ELb0ELb1ELb0ELb0ELb1ELb0EEENS1_21CollectiveEpilogueFwdINS6_IJS8_SA_S9_EEENS6_IJNS7_ILi1EEESI_SI_EEESC_SE_Li256ELb1ELb1ELb0ELb0EEENS1_19SingleTileSchedulerILb1ELb0ELb1ELi128EEEEEEEEEvNT_6ParamsE,"ax",@progbits
	.align	128
.text._ZN7cutlass13device_kernelIN5flash19enable_sm80_to_sm89INS1_16FlashAttnFwdSm80INS1_25CollectiveMainloopFwdSm80ILi8ELi2ELb1EN4cute5tupleIJNS5_1CILi128EEENS7_ILi96EEENS7_ILi192EEEEEELi192ENS_10bfloat16_tEfNS_4arch4Sm80ELb1ELb0ELb0ELb1ELb0ELb0ELb1ELb0EEENS1_21CollectiveEpilogueFwdINS6_IJS8_SA_S9_EEENS6_IJNS7_ILi1EEESI_SI_EEESC_SE_Li256ELb1ELb1ELb0ELb0EEENS1_19SingleTileSchedulerILb1ELb0ELb1ELi128EEEEEEEEEvNT_6ParamsE:
        .type           _ZN7cutlass13device_kernelIN5flash19enable_sm80_to_sm89INS1_16FlashAttnFwdSm80INS1_25CollectiveMainloopFwdSm80ILi8ELi2ELb1EN4cute5tupleIJNS5_1CILi128EEENS7_ILi96EEENS7_ILi192EEEEEELi192ENS_10bfloat16_tEfNS_4arch4Sm80ELb1ELb0ELb0ELb1ELb0ELb0ELb1ELb0EEENS1_21CollectiveEpilogueFwdINS6_IJS8_SA_S9_EEENS6_IJNS7_ILi1EEESI_SI_EEESC_SE_Li256ELb1ELb1ELb0ELb0EEENS1_19SingleTileSchedulerILb1ELb0ELb1ELi128EEEEEEEEEvNT_6ParamsE,@function
        .size           _ZN7cutlass13device_kernelIN5flash19enable_sm80_to_sm89INS1_16FlashAttnFwdSm80INS1_25CollectiveMainloopFwdSm80ILi8ELi2ELb1EN4cute5tupleIJNS5_1CILi128EEENS7_ILi96EEENS7_ILi192EEEEEELi192ENS_10bfloat16_tEfNS_4arch4Sm80ELb1ELb0ELb0ELb1ELb0ELb0ELb1ELb0EEENS1_21CollectiveEpilogueFwdINS6_IJS8_SA_S9_EEENS6_IJNS7_ILi1EEESI_SI_EEESC_SE_Li256ELb1ELb1ELb0ELb0EEENS1_19SingleTileSchedulerILb1ELb0ELb1ELi128EEEEEEEEEvNT_6ParamsE,(.L_x_34 - _ZN7cutlass13device_kernelIN5flash19enable_sm80_to_sm89INS1_16FlashAttnFwdSm80INS1_25CollectiveMainloopFwdSm80ILi8ELi2ELb1EN4cute5tupleIJNS5_1CILi128EEENS7_ILi96EEENS7_ILi192EEEEEELi192ENS_10bfloat16_tEfNS_4arch4Sm80ELb1ELb0ELb0ELb1ELb0ELb0ELb1ELb0EEENS1_21CollectiveEpilogueFwdINS6_IJS8_SA_S9_EEENS6_IJNS7_ILi1EEESI_SI_EEESC_SE_Li256ELb1ELb1ELb0ELb0EEENS1_19SingleTileSchedulerILb1ELb0ELb1ELi128EEEEEEEEEvNT_6ParamsE)
        .other          _ZN7cutlass13device_kernelIN5flash19enable_sm80_to_sm89INS1_16FlashAttnFwdSm80INS1_25CollectiveMainloopFwdSm80ILi8ELi2ELb1EN4cute5tupleIJNS5_1CILi128EEENS7_ILi96EEENS7_ILi192EEEEEELi192ENS_10bfloat16_tEfNS_4arch4Sm80ELb1ELb0ELb0ELb1ELb0ELb0ELb1ELb0EEENS1_21CollectiveEpilogueFwdINS6_IJS8_SA_S9_EEENS6_IJNS7_ILi1EEESI_SI_EEESC_SE_Li256ELb1ELb1ELb0ELb0EEENS1_19SingleTileSchedulerILb1ELb0ELb1ELi128EEEEEEEEEvNT_6ParamsE,@"STO_CUDA_ENTRY STV_DEFAULT"
_ZN7cutlass13device_kernelIN5flash19enable_sm80_to_sm89INS1_16FlashAttnFwdSm80INS1_25CollectiveMainloopFwdSm80ILi8ELi2ELb1EN4cute5tupleIJNS5_1CILi128EEENS7_ILi96EEENS7_ILi192EEEEEELi192ENS_10bfloat16_tEfNS_4arch4Sm80ELb1ELb0ELb0ELb1ELb0ELb0ELb1ELb0EEENS1_21CollectiveEpilogueFwdINS6_IJS8_SA_S9_EEENS6_IJNS7_ILi1EEESI_SI_EEESC_SE_Li256ELb1ELb1ELb0ELb0EEENS1_19SingleTileSchedulerILb1ELb0ELb1ELi128EEEEEEEEEvNT_6ParamsE:
[----:B------:R-:W-:Y:S01]  /*0000*/  LDC R1, c[0x0][0x28] ;  /* 0x00000a00ff017b82 */ /* 0x000fe20000000800 */
[----:B------:R-:W-:Y:S05]  /*0010*/  EXIT ;  /* 0x000000000000794d */ /* 0x000fea0003800000 */
.L_x_16:
        /* <DEDUP_REMOVED lines=14> */
.L_x_34:


//--------------------- .text._ZN7cutlass13device_kernelIN5flash19enable_sm80_to_sm89INS1_16FlashAttnFwdSm80INS1_25CollectiveMainloopFwdSm80ILi8ELi2ELb0EN4cute5tupleIJNS5_1CILi128EEENS7_ILi64EEENS7_ILi192EEEEEELi192ENS_10bfloat16_tEfNS_4arch4Sm80ELb1ELb0ELb0ELb1ELb0ELb1ELb1ELb0EEENS1_21CollectiveEpilogueFwdINS6_IJS8_SA_S9_EEENS6_IJNS7_ILi1EEESI_SI_EEESC_SE_Li256ELb1ELb1ELb0ELb0EEENS1_19SingleTileSchedulerILb1ELb0ELb1ELi128EEEEEEEEEvNT_6ParamsE --------------------------
	.section	.text._ZN7cutlass13device_kernelIN5flash19enable_sm80_to_sm89INS1_16FlashAttnFwdSm80INS1_25CollectiveMainloopFwdSm80ILi8ELi2ELb0EN4cute5tupleIJNS5_1CILi128EEENS7_ILi64EEENS7_ILi192EEEEEELi192ENS_10bfloat16_tEfNS_4arch4Sm80ELb1ELb0ELb0ELb1ELb0ELb1ELb1ELb0EEENS1_21CollectiveEpilogueFwdINS6_IJS8_SA_S9_EEENS6_IJNS7_ILi1EEESI_SI_EEESC_SE_Li256ELb1ELb1ELb0ELb0EEENS1_19SingleTileSchedulerILb1ELb0ELb1ELi128EEEEEEEEEvNT_6ParamsE,"ax",@progbits
	.align	128
.text._ZN7cutlass13device_kernelIN5flash19enable_sm80_to_sm89INS1_16FlashAttnFwdSm80INS1_25CollectiveMainloopFwdSm80ILi8ELi2ELb0EN4cute5tupleIJNS5_1CILi128EEENS7_ILi64EEENS7_ILi192EEEEEELi192ENS_10bfloat16_tEfNS_4arch4Sm80ELb1ELb0ELb0ELb1ELb0ELb1ELb1ELb0EEENS1_21CollectiveEpilogueFwdINS6_IJS8_SA_S9_EEENS6_IJNS7_ILi1EEESI_SI_EEESC_SE_Li256ELb1ELb1ELb0ELb0EEENS1_19SingleTileSchedulerILb1ELb0ELb1ELi128EEEEEEEEEvNT_6ParamsE:
        .type           _ZN7cutlass13device_kernelIN5flash19enable_sm80_to_sm89INS1_16FlashAttnFwdSm80INS1_25CollectiveMainloopFwdSm80ILi8ELi2ELb0EN4cute5tupleIJNS5_1CILi128EEENS7_ILi64EEENS7_ILi192EEEEEELi192ENS_10bfloat16_tEfNS_4arch4Sm80ELb1ELb0ELb0ELb1ELb0ELb1ELb1ELb0EEENS1_21CollectiveEpilogueFwdINS6_IJS8_SA_S9_EEENS6_IJNS7_ILi1EEESI_SI_EEESC_SE_Li256ELb1ELb1ELb0ELb0EEENS1_19SingleTileSchedulerILb1ELb0ELb1ELi128EEEEEEEEEvNT_6ParamsE,@function
        .size           _ZN7cutlass13device_kernelIN5flash19enable_sm80_to_sm89INS1_16FlashAttnFwdSm80INS1_25CollectiveMainloopFwdSm80ILi8ELi2ELb0EN4cute5tupleIJNS5_1CILi128EEENS7_ILi64EEENS7_ILi192EEEEEELi192ENS_10bfloat16_tEfNS_4arch4Sm80ELb1ELb0ELb0ELb1ELb0ELb1ELb1ELb0EEENS1_21CollectiveEpilogueFwdINS6_IJS8_SA_S9_EEENS6_IJNS7_ILi1EEESI_SI_EEESC_SE_Li256ELb1ELb1ELb0ELb0EEENS1_19SingleTileSchedulerILb1ELb0ELb1ELi128EEEEEEEEEvNT_6ParamsE,(.L_x_35 - _ZN7cutlass13device_kernelIN5flash19enable_sm80_to_sm89INS1_16FlashAttnFwdSm80INS1_25CollectiveMainloopFwdSm80ILi8ELi2ELb0EN4cute5tupleIJNS5_1CILi128EEENS7_ILi64EEENS7_ILi192EEEEEELi192ENS_10bfloat16_tEfNS_4arch4Sm80ELb1ELb0ELb0ELb1ELb0ELb1ELb1ELb0EEENS1_21CollectiveEpilogueFwdINS6_IJS8_SA_S9_EEENS6_IJNS7_ILi1EEESI_SI_EEESC_SE_Li256ELb1ELb1ELb0ELb0EEENS1_19SingleTileSchedulerILb1ELb0ELb1ELi128EEEEEEEEEvNT_6ParamsE)
        .other          _ZN7cutlass13device_kernelIN5flash19enable_sm80_to_sm89INS1_16FlashAttnFwdSm80INS1_25CollectiveMainloopFwdSm80ILi8ELi2ELb0EN4cute5tupleIJNS5_1CILi128EEENS7_ILi64EEENS7_ILi192EEEEEELi192ENS_10bfloat16_tEfNS_4arch4Sm80ELb1ELb0ELb0ELb1ELb0ELb1ELb1ELb0EEENS1_21CollectiveEpilogueFwdINS6_IJS8_SA_S9_EEENS6_IJNS7_ILi1EEESI_SI_EEESC_SE_Li256ELb1ELb1ELb0ELb0EEENS1_19SingleTileSchedulerILb1ELb0ELb1ELi128EEEEEEEEEvNT_6ParamsE,@"STO_CUDA_ENTRY STV_DEFAULT"
_ZN7cutlass13device_kernelIN5flash19enable_sm80_to_sm89INS1_16FlashAttnFwdSm80INS1_25CollectiveMainloopFwdSm80ILi8ELi2ELb0EN4cute5tupleIJNS5_1CILi128EEENS7_ILi64EEENS7_ILi192EEEEEELi192ENS_10bfloat16_tEfNS_4arch4Sm80ELb1ELb0ELb0ELb1ELb0ELb1ELb1ELb0EEENS1_21CollectiveEpilogueFwdINS6_IJS8_SA_S9_EEENS6_IJNS7_ILi1EEESI_SI_EEESC_SE_Li256ELb1ELb1ELb0ELb0EEENS1_19SingleTileSchedulerILb1ELb0ELb1ELi128EEEEEEEEEvNT_6ParamsE:
[----:B------:R-:W-:Y:S01]  /*0000*/  LDC R1, c[0x0][0x28] ;  /* 0x00000a00ff017b82 */ /* 0x000fe20000000800 */
[----:B------:R-:W-:Y:S05]  /*0010*/  EXIT ;  /* 0x000000000000794d */ /* 0x000fea0003800000 */
.L_x_17:
        /* <DEDUP_REMOVED lines=14> */
.L_x_35:


//--------------------- .nv.shared.reserved.0     --------------------------
	.section	.nv.shared.reserved.0,"aw",@nobits
	.weak		__nv_reservedSMEM_offset_0_alias
	.size		__nv_reservedSMEM_offset_0_alias, 0, 0
	.other		__nv_reservedSMEM_offset_0_alias,@"STO_CUDA_RESERVED_SHARED STV_DEFAULT"
__nv_reservedSMEM_offset_0_alias:
	.zero		0


//--------------------- .nv.global                --------------------------
	.section	.nv.global,"aw",@nobits
.nv.global:
	.type		_ZN66_INTERNAL_4f37314f_30_flash_fwd_hdim192_bf16_sm80_cu_f3e6f9ee_31714cute1_E,@object
	.size		_ZN66_INTERNAL_4f37314f_30_flash_fwd_hdim192_bf16_sm80_cu_f3e6f9ee_31714cute1_E,(_ZN66_INTERNAL_4f37314f_30_flash_fwd_hdim192_bf16_sm80_cu_f3e6f9ee_31714cuda3std3__45__cpo6cbeginE - _ZN66_INTERNAL_4f37314f_30_flash_fwd_hdim192_bf16_sm80_cu_f3e6f9ee_31714cute1_E)
_ZN66_INTERNAL_4f37314f_30_flash_fwd_hdim192_bf16_sm80_cu_f3e6f9ee_31714cute1_E:
	.zero		1
	.type		_ZN66_INTERNAL_4f37314f_30_flash_fwd_hdim192_bf16_sm80_cu_f3e6f9ee_31714cuda3std3__45__cpo6cbeginE,@object
	.size		_ZN66_INTERNAL_4f37314f_30_flash_fwd_hdim192_bf16_sm80_cu_f3e6f9ee_31714cuda3std3__45__cpo6cbeginE,(_ZN66_INTERNAL_4f37314f_30_flash_fwd_hdim192_bf16_sm80_cu_f3e6f9ee_31714cuda3std3__48in_placeE - _ZN66_INTERNAL_4f37314f_30_flash_fwd_hdim192_bf16_sm80_cu_f3e6f9ee_31714cuda3std3__45__cpo6cbeginE)
_ZN66_INTERNAL_4f37314f_30_flash_fwd_hdim192_bf16_sm80_cu_f3e6f9ee_31714cuda3std3__45__cpo6cbeginE:
	.zero		1
	.type		_ZN66_INTERNAL_4f37314f_30_flash_fwd_hdim192_bf16_sm80_cu_f3e6f9ee_31714cuda3std3__48in_placeE,@object
	.size		_ZN66_INTERNAL_4f37314f_30_flash_fwd_hdim192_bf16_sm80_cu_f3e6f9ee_31714cuda3std3__48in_placeE,(_ZN66_INTERNAL_4f37314f_30_flash_fwd_hdim192_bf16_sm80_cu_f3e6f9ee_31714cuda3std6ranges3__45__cpo9iter_moveE - _ZN66_INTERNAL_4f37314f_30_flash_fwd_hdim192_bf16_sm80_cu_f3e6f9ee_31714cuda3std3__48in_placeE)
_ZN66_INTERNAL_4f37314f_30_flash_fwd_hdim192_bf16_sm80_cu_f3e6f9ee_31714cuda3std3__48in_placeE:
	.zero		1
	.type		_ZN66_INTERNAL_4f37314f_30_flash_fwd_hdim192_bf16_sm80_cu_f3e6f9ee_31714cuda3std6ranges3__45__cpo9iter_moveE,@object
	.size		_ZN66_INTERNAL_4f37314f_30_flash_fwd_hdim192_bf16_sm80_cu_f3e6f9ee_31714cuda3std6ranges3__45__cpo9iter_moveE,(_ZN66_INTERNAL_4f37314f_30_flash_fwd_hdim192_bf16_sm80_cu_f3e6f9ee_31714cuda3std3__45__cpo5beginE - _ZN66_INTERNAL_4f37314f_30_flash_fwd_hdim192_bf16_sm80_cu_f3e6f9ee_31714cuda3std6ranges3__45__cpo9iter_moveE)
_ZN66_INTERNAL_4f37314f_30_flash_fwd_hdim192_bf16_sm80_cu_f3e6f9ee_31714cuda3std6ranges3__45__cpo9iter_moveE:
	.zero		1
	.type		_ZN66_INTERNAL_4f37314f_30_flash_fwd_hdim192_bf16_sm80_cu_f3e6f9ee_31714cuda3std3__45__cpo5beginE,@object
	.size		_ZN66_INTERNAL_4f37314f_30_flash_fwd_hdim192_bf16_sm80_cu_f3e6f9ee_31714cuda3std3__45__cpo5beginE,(_ZN66_INTERNAL_4f37314f_30_flash_fwd_hdim192_bf16_sm80_cu_f3e6f9ee_31714cuda3std3__468_GLOBAL__N__4f37314f_30_flash_fwd_hdim192_bf16_sm80_cu_f3e6f9ee_31716ignoreE - _ZN66_INTERNAL_4f37314f_30_flash_fwd_hdim192_bf16_sm80_cu_f3e6f9ee_31714cuda3std3__45__cpo5beginE)
_ZN66_INTERNAL_4f37314f_30_flash_fwd_hdim192_bf16_sm80_cu_f3e6f9ee_31714cuda3std3__45__cpo5beginE:
	.zero		1
	.type		_ZN66_INTERNAL_4f37314f_30_flash_fwd_hdim192_bf16_sm80_cu_f3e6f9ee_31714cuda3std3__468_GLOBAL__N__4f37314f_30_flash_fwd_hdim192_bf16_sm80_cu_f3e6f9ee_31716ignoreE,@object
	.size		_ZN66_INTERNAL_4f37314f_30_flash_fwd_hdim192_bf16_sm80_cu_f3e6f9ee_31714cuda3std3__468_GLOBAL__N__4f37314f_30_flash_fwd_hdim192_bf16_sm80_cu_f3e6f9ee_31716ignoreE,(_ZN66_INTERNAL_4f37314f_30_flash_fwd_hdim192_bf16_sm80_cu_f3e6f9ee_31714cute7productE - _ZN66_INTERNAL_4f37314f_30_flash_fwd_hdim192_bf16_sm80_cu_f3e6f9ee_31714cuda3std3__468_GLOBAL__N__4f37314f_30_flash_fwd_hdim192_bf16_sm80_cu_f3e6f9ee_31716ignoreE)
_ZN66_INTERNAL_4f37314f_30_flash_fwd_hdim192_bf16_sm80_cu_f3e6f9ee_31714cuda3std3__468_GLOBAL__N__4f37314f_30_flash_fwd_hdim192_bf16_sm80_cu_f3e6f9ee_31716ignoreE:
	.zero		1
	.type		_ZN66_INTERNAL_4f37314f_30_flash_fwd_hdim192_bf16_sm80_cu_f3e6f9ee_31714cute7productE,@object
	.size		_ZN66_INTERNAL_4f37314f_30_flash_fwd_hdim192_bf16_sm80_cu_f3e6f9ee_31714cute7productE,(_ZN66_INTERNAL_4f37314f_30_flash_fwd_hdim192_bf16_sm80_cu_f3e6f9ee_31714cuda3std3__45__cpo3endE - _ZN66_INTERNAL_4f37314f_30_flash_fwd_hdim192_bf16_sm80_cu_f3e6f9ee_31714cute7productE)
_ZN66_INTERNAL_4f37314f_30_flash_fwd_hdim192_bf16_sm80_cu_f3e6f9ee_31714cute7productE:
	.zero		1
	.type		_ZN66_INTERNAL_4f37314f_30_flash_fwd_hdim192_bf16_sm80_cu_f3e6f9ee_31714cuda3std3__45__cpo3endE,@object
	.size		_ZN66_INTERNAL_4f37314f_30_flash_fwd_hdim192_bf16_sm80_cu_f3e6f9ee_31714cuda3std3__45__cpo3endE,(_ZN66_INTERNAL_4f37314f_30_flash_fwd_hdim192_bf16_sm80_cu_f3e6f9ee_31714cuda3std3__419piecewise_constructE - _ZN66_INTERNAL_4f37314f_30_flash_fwd_hdim192_bf16_sm80_cu_f3e6f9ee_31714cuda3std3__45__cpo3endE)
_ZN66_INTERNAL_4f37314f_30_flash_fwd_hdim192_bf16_sm80_cu_f3e6f9ee_31714cuda3std3__45__cpo3endE:
	.zero		1
	.type		_ZN66_INTERNAL_4f37314f_30_flash_fwd_hdim192_bf16_sm80_cu_f3e6f9ee_31714cuda3std3__419piecewise_constructE,@object
	.size		_ZN66_INTERNAL_4f37314f_30_flash_fwd_hdim192_bf16_sm80_cu_f3e6f9ee_31714cuda3std3__419piecewise_constructE,(_ZN66_INTERNAL_4f37314f_30_flash_fwd_hdim192_bf16_sm80_cu_f3e6f9ee_31714cuda3std3__45__cpo4cendE - _ZN66_INTERNAL_4f37314f_30_flash_fwd_hdim192_bf16_sm80_cu_f3e6f9ee_31714cuda3std3__419piecewise_constructE)
_ZN66_INTERNAL_4f37314f_30_flash_fwd_hdim192_bf16_sm80_cu_f3e6f9ee_31714cuda3std3__419piecewise_constructE:
	.zero		1
	.type		_ZN66_INTERNAL_4f37314f_30_flash_fwd_hdim192_bf16_sm80_cu_f3e6f9ee_31714cuda3std3__45__cpo4cendE,@object
	.size		_ZN66_INTERNAL_4f37314f_30_flash_fwd_hdim192_bf16_sm80_cu_f3e6f9ee_31714cuda3std3__45__cpo4cendE,(_ZN66_INTERNAL_4f37314f_30_flash_fwd_hdim192_bf16_sm80_cu_f3e6f9ee_31714cuda3std6ranges3__45__cpo4swapE - _ZN66_INTERNAL_4f37314f_30_flash_fwd_hdim192_bf16_sm80_cu_f3e6f9ee_31714cuda3std3__45__cpo4cendE)
_ZN66_INTERNAL_4f37314f_30_flash_fwd_hdim192_bf16_sm80_cu_f3e6f9ee_31714cuda3std3__45__cpo4cendE:
	.zero		1
	.type		_ZN66_INTERNAL_4f37314f_30_flash_fwd_hdim192_bf16_sm80_cu_f3e6f9ee_31714cuda3std6ranges3__45__cpo4swapE,@object
	.size		_ZN66_INTERNAL_4f37314f_30_flash_fwd_hdim192_bf16_sm80_cu_f3e6f9ee_31714cuda3std6ranges3__45__cpo4swapE,(.L_7 - _ZN66_INTERNAL_4f37314f_30_flash_fwd_hdim192_bf16_sm80_cu_f3e6f9ee_31714cuda3std6ranges3__45__cpo4swapE)
_ZN66_INTERNAL_4f37314f_30_flash_fwd_hdim192_bf16_sm80_cu_f3e6f9ee_31714cuda3std6ranges3__45__cpo4swapE:
	.zero		1
.L_7:


//--------------------- .nv.constant0._ZN7cutlass13device_kernelIN5flash19enable_sm80_to_sm89INS1_16FlashAttnFwdSm80INS1_25CollectiveMainloopFwdSm80ILi8ELi1ELb1EN4cute5tupleIJNS5_1CILi128EEENS7_ILi96EEENS7_ILi192EEEEEELi192ENS_10bfloat16_tEfNS_4arch4Sm80ELb0ELb0ELb0ELb0ELb0ELb0ELb1ELb0EEENS1_21CollectiveEpilogueFwdINS6_IJS8_SA_S9_EEENS6_IJNS7_ILi1EEESI_SI_EEESC_SE_Li256ELb0ELb1ELb0ELb0EEENS1_19SingleTileSchedulerILb0ELb0ELb1ELi128EEEEEEEEEvNT_6ParamsE --------------------------
	.section	.nv.constant0._ZN7cutlass13device_kernelIN5flash19enable_sm80_to_sm89INS1_16FlashAttnFwdSm80INS1_25CollectiveMainloopFwdSm80ILi8ELi1ELb1EN4cute5tupleIJNS5_1CILi128EEENS7_ILi96EEENS7_ILi192EEEEEELi192ENS_10bfloat16_tEfNS_4arch4Sm80ELb0ELb0ELb0ELb0ELb0ELb0ELb1ELb0EEENS1_21CollectiveEpilogueFwdINS6_IJS8_SA_S9_EEENS6_IJNS7_ILi1EEESI_SI_EEESC_SE_Li256ELb0ELb1ELb0ELb0EEENS1_19SingleTileSchedulerILb0ELb0ELb1ELi128EEEEEEEEEvNT_6ParamsE,"a",@progbits
	.sectionflags	@""
	.align	4
.nv.constant0._ZN7cutlass13device_kernelIN5flash19enable_sm80_to_sm89INS1_16FlashAttnFwdSm80INS1_25CollectiveMainloopFwdSm80ILi8ELi1ELb1EN4cute5tupleIJNS5_1CILi128EEENS7_ILi96EEENS7_ILi192EEEEEELi192ENS_10bfloat16_tEfNS_4arch4Sm80ELb0ELb0ELb0ELb0ELb0ELb0ELb1ELb0EEENS1_21CollectiveEpilogueFwdINS6_IJS8_SA_S9_EEENS6_IJNS7_ILi1EEESI_SI_EEESC_SE_Li256ELb0ELb1ELb0ELb0EEENS1_19SingleTileSchedulerILb0ELb0ELb1ELi128EEEEEEEEEvNT_6ParamsE:
	.zero		1576


//--------------------- .nv.constant0._ZN7cutlass13device_kernelIN5flash19enable_sm80_to_sm89INS1_16FlashAttnFwdSm80INS1_25CollectiveMainloopFwdSm80ILi8ELi1ELb1EN4cute5tupleIJNS5_1CILi128EEENS7_ILi96EEENS7_ILi192EEEEEELi192ENS_10bfloat16_tEfNS_4arch4Sm80ELb0ELb0ELb0ELb1ELb0ELb0ELb1ELb0EEENS1_21CollectiveEpilogueFwdINS6_IJS8_SA_S9_EEENS6_IJNS7_ILi1EEESI_SI_EEESC_SE_Li256ELb1ELb1ELb0ELb0EEENS1_19SingleTileSchedulerILb1ELb0ELb1ELi128EEEEEEEEEvNT_6ParamsE --------------------------
	.section	.nv.constant0._ZN7cutlass13device_kernelIN5flash19enable_sm80_to_sm89INS1_16FlashAttnFwdSm80INS1_25CollectiveMainloopFwdSm80ILi8ELi1ELb1EN4cute5tupleIJNS5_1CILi128EEENS7_ILi96EEENS7_ILi192EEEEEELi192ENS_10bfloat16_tEfNS_4arch4Sm80ELb0ELb0ELb0ELb1ELb0ELb0ELb1ELb0EEENS1_21CollectiveEpilogueFwdINS6_IJS8_SA_S9_EEENS6_IJNS7_ILi1EEESI_SI_EEESC_SE_Li256ELb1ELb1ELb0ELb0EEENS1_19SingleTileSchedulerILb1ELb0ELb1ELi128EEEEEEEEEvNT_6ParamsE,"a",@progbits
	.sectionflags	@""
	.align	4
.nv.constant0._ZN7cutlass13device_kernelIN5flash19enable_sm80_to_sm89INS1_16FlashAttnFwdSm80INS1_25CollectiveMainloopFwdSm80ILi8ELi1ELb1EN4cute5tupleIJNS5_1CILi128EEENS7_ILi96EEENS7_ILi192EEEEEELi192ENS_10bfloat16_tEfNS_4arch4Sm80ELb0ELb0ELb0ELb1ELb0ELb0ELb1ELb0EEENS1_21CollectiveEpilogueFwdINS6_IJS8_SA_S9_EEENS6_IJNS7_ILi1EEESI_SI_EEESC_SE_Li256ELb1ELb1ELb0ELb0EEENS1_19SingleTileSchedulerILb1ELb0ELb1ELi128EEEEEEEEEvNT_6ParamsE:
	.zero		1576


//--------------------- .nv.constant0._ZN7cutlass13device_kernelIN5flash19enable_sm80_to_sm89INS1_16FlashAttnFwdSm80INS1_25CollectiveMainloopFwdSm80ILi8ELi1ELb0EN4cute5tupleIJNS5_1CILi128EEENS7_ILi64EEENS7_ILi192EEEEEELi192ENS_10bfloat16_tEfNS_4arch4Sm80ELb0ELb0ELb0ELb1ELb0ELb1ELb1ELb0EEENS1_21CollectiveEpilogueFwdINS6_IJS8_SA_S9_EEENS6_IJNS7_ILi1EEESI_SI_EEESC_SE_Li256ELb1ELb1ELb0ELb0EEENS1_19SingleTileSchedulerILb1ELb0ELb1ELi128EEEEEEEEEvNT_6ParamsE --------------------------
	.section	.nv.constant0._ZN7cutlass13device_kernelIN5flash19enable_sm80_to_sm89INS1_16FlashAttnFwdSm80INS1_25CollectiveMainloopFwdSm80ILi8ELi1ELb0EN4cute5tupleIJNS5_1CILi128EEENS7_ILi64EEENS7_ILi192EEEEEELi192ENS_10bfloat16_tEfNS_4arch4Sm80ELb0ELb0ELb0ELb1ELb0ELb1ELb1ELb0EEENS1_21CollectiveEpilogueFwdINS6_IJS8_SA_S9_EEENS6_IJNS7_ILi1EEESI_SI_EEESC_SE_Li256ELb1ELb1ELb0ELb0EEENS1_19SingleTileSchedulerILb1ELb0ELb1ELi128EEEEEEEEEvNT_6ParamsE,"a",@progbits
	.sectionflags	@""
	.align	4
.nv.constant0._ZN7cutlass13device_kernelIN5flash19enable_sm80_to_sm89INS1_16FlashAttnFwdSm80INS1_25CollectiveMainloopFwdSm80ILi8ELi1ELb0EN4cute5tupleIJNS5_1CILi128EEENS7_ILi64EEENS7_ILi192EEEEEELi192ENS_10bfloat16_tEfNS_4arch4Sm80ELb0ELb0ELb0ELb1ELb0ELb1ELb1ELb0EEENS1_21CollectiveEpilogueFwdINS6_IJS8_SA_S9_EEENS6_IJNS7_ILi1EEESI_SI_EEESC_SE_Li256ELb1ELb1ELb0ELb0EEENS1_19SingleTileSchedulerILb1ELb0ELb1ELi128EEEEEEEEEvNT_6ParamsE:
	.zero		1576


//--------------------- .nv.constant0._ZN7cutlass13device_kernelIN5flash19enable_sm80_to_sm89INS1_16FlashAttnFwdSm80INS1_25CollectiveMainloopFwdSm80ILi8ELi1ELb0EN4cute5tupleIJNS5_1CILi128EEENS7_ILi64EEENS7_ILi192EEEEEELi192ENS_10bfloat16_tEfNS_4arch4Sm80ELb0ELb1ELb0ELb0ELb0ELb0ELb1ELb0EEENS1_21CollectiveEpilogueFwdINS6_IJS8_SA_S9_EEENS6_IJNS7_ILi1EEESI_SI_EEESC_SE_Li256ELb0ELb1ELb0ELb0EEENS1_19SingleTileSchedulerILb0ELb0ELb1ELi128EEEEEEEEEvNT_6ParamsE --------------------------
	.section	.nv.constant0._ZN7cutlass13device_kernelIN5flash19enable_sm80_to_sm89INS1_16FlashAttnFwdSm80INS1_25CollectiveMainloopFwdSm80ILi8ELi1ELb0EN4cute5tupleIJNS5_1CILi128EEENS7_ILi64EEENS7_ILi192EEEEEELi192ENS_10bfloat16_tEfNS_4arch4Sm80ELb0ELb1ELb0ELb0ELb0ELb0ELb1ELb0EEENS1_21CollectiveEpilogueFwdINS6_IJS8_SA_S9_EEENS6_IJNS7_ILi1EEESI_SI_EEESC_SE_Li256ELb0ELb1ELb0ELb0EEENS1_19SingleTileSchedulerILb0ELb0ELb1ELi128EEEEEEEEEvNT_6ParamsE,"a",@progbits
	.sectionflags	@""
	.align	4
.nv.constant0._ZN7cutlass13device_kernelIN5flash19enable_sm80_to_sm89INS1_16FlashAttnFwdSm80INS1_25CollectiveMainloopFwdSm80ILi8ELi1ELb0EN4cute5tupleIJNS5_1CILi128EEENS7_ILi64EEENS7_ILi192EEEEEELi192ENS_10bfloat16_tEfNS_4arch4Sm80ELb0ELb1ELb0ELb0ELb0ELb0ELb1ELb0EEENS1_21CollectiveEpilogueFwdINS6_IJS8_SA_S9_EEENS6_IJNS7_ILi1EEESI_SI_EEESC_SE_Li256ELb0ELb1ELb0ELb0EEENS1_19SingleTileSchedulerILb0ELb0ELb1ELi128EEEEEEEEEvNT_6ParamsE:
	.zero		1576


//--------------------- .nv.constant0._ZN7cutlass13device_kernelIN5flash19enable_sm80_to_sm89INS1_16FlashAttnFwdSm80INS1_25CollectiveMainloopFwdSm80ILi8ELi1ELb0EN4cute5tupleIJNS5_1CILi128EEENS7_ILi64EEENS7_ILi192EEEEEELi192ENS_10bfloat16_tEfNS_4arch4Sm80ELb0ELb1ELb0ELb1ELb0ELb0ELb1ELb0EEENS1_21CollectiveEpilogueFwdINS6_IJS8_SA_S9_EEENS6_IJNS7_ILi1EEESI_SI_EEESC_SE_Li256ELb1ELb1ELb0ELb0EEENS1_19SingleTileSchedulerILb1ELb0ELb1ELi128EEEEEEEEEvNT_6ParamsE --------------------------
	.section	.nv.constant0._ZN7cutlass13device_kernelIN5flash19enable_sm80_to_sm89INS1_16FlashAttnFwdSm80INS1_25CollectiveMainloopFwdSm80ILi8ELi1ELb0EN4cute5tupleIJNS5_1CILi128EEENS7_ILi64EEENS7_ILi192EEEEEELi192ENS_10bfloat16_tEfNS_4arch4Sm80ELb0ELb1ELb0ELb1ELb0ELb0ELb1ELb0EEENS1_21CollectiveEpilogueFwdINS6_IJS8_SA_S9_EEENS6_IJNS7_ILi1EEESI_SI_EEESC_SE_Li256ELb1ELb1ELb0ELb0EEENS1_19SingleTileSchedulerILb1ELb0ELb1ELi128EEEEEEEEEvNT_6ParamsE,"a",@progbits
	.sectionflags	@""
	.align	4
.nv.constant0._ZN7cutlass13device_kernelIN5flash19enable_sm80_to_sm89INS1_16FlashAttnFwdSm80INS1_25CollectiveMainloopFwdSm80ILi8ELi1ELb0EN4cute5tupleIJNS5_1CILi128EEENS7_ILi64EEENS7_ILi192EEEEEELi192ENS_10bfloat16_tEfNS_4arch4Sm80ELb0ELb1ELb0ELb1ELb0ELb0ELb1ELb0EEENS1_21CollectiveEpilogueFwdINS6_IJS8_SA_S9_EEENS6_IJNS7_ILi1EEESI_SI_EEESC_SE_Li256ELb1ELb1ELb0ELb0EEENS1_19SingleTileSchedulerILb1ELb0ELb1ELi128EEEEEEEEEvNT_6ParamsE:
	.zero		1576


//--------------------- .nv.constant0._ZN7cutlass13device_kernelIN5flash19enable_sm80_to_sm89INS1_16FlashAttnFwdSm80INS1_25CollectiveMainloopFwdSm80ILi8ELi1ELb0EN4cute5tupleIJNS5_1CILi128EEENS7_ILi64EEENS7_ILi192EEEEEELi192ENS_10bfloat16_tEfNS_4arch4Sm80ELb0ELb1ELb0ELb1ELb0ELb1ELb1ELb0EEENS1_21CollectiveEpilogueFwdINS6_IJS8_SA_S9_EEENS6_IJNS7_ILi1EEESI_SI_EEESC_SE_Li256ELb1ELb1ELb0ELb0EEENS1_19SingleTileSchedulerILb1ELb0ELb1ELi128EEEEEEEEEvNT_6ParamsE --------------------------
	.section	.nv.constant0._ZN7cutlass13device_kernelIN5flash19enable_sm80_to_sm89INS1_16FlashAttnFwdSm80INS1_25CollectiveMainloopFwdSm80ILi8ELi1ELb0EN4cute5tupleIJNS5_1CILi128EEENS7_ILi64EEENS7_ILi192EEEEEELi192ENS_10bfloat16_tEfNS_4arch4Sm80ELb0ELb1ELb0ELb1ELb0ELb1ELb1ELb0EEENS1_21CollectiveEpilogueFwdINS6_IJS8_SA_S9_EEENS6_IJNS7_ILi1EEESI_SI_EEESC_SE_Li256ELb1ELb1ELb0ELb0EEENS1_19SingleTileSchedulerILb1ELb0ELb1ELi128EEEEEEEEEvNT_6ParamsE,"a",@progbits
	.sectionflags	@""
	.align	4
.nv.constant0._ZN7cutlass13device_kernelIN5flash19enable_sm80_to_sm89INS1_16FlashAttnFwdSm80INS1_25CollectiveMainloopFwdSm80ILi8ELi1ELb0EN4cute5tupleIJNS5_1CILi128EEENS7_ILi64EEENS7_ILi192EEEEEELi192ENS_10bfloat16_tEfNS_4arch4Sm80ELb0ELb1ELb0ELb1ELb0ELb1ELb1ELb0EEENS1_21CollectiveEpilogueFwdINS6_IJS8_SA_S9_EEENS6_IJNS7_ILi1EEESI_SI_EEESC_SE_Li256ELb1ELb1ELb0ELb0EEENS1_19SingleTileSchedulerILb1ELb0ELb1ELi128EEEEEEEEEvNT_6ParamsE:
	.zero		1576


//--------------------- .nv.constant0._ZN7cutlass13device_kernelIN5flash19enable_sm80_to_sm89INS1_16FlashAttnFwdSm80INS1_25CollectiveMainloopFwdSm80ILi8ELi1ELb1EN4cute5tupleIJNS5_1CILi128EEENS7_ILi96EEENS7_ILi192EEEEEELi192ENS_10bfloat16_tEfNS_4arch4Sm80ELb1ELb0ELb0ELb0ELb0ELb0ELb1ELb0EEENS1_21CollectiveEpilogueFwdINS6_IJS8_SA_S9_EEENS6_IJNS7_ILi1EEESI_SI_EEESC_SE_Li256ELb0ELb1ELb0ELb0EEENS1_30DynamicPersistentTileSchedulerILi256ELi256ELb0ELb1ELb0EEEEEEEEEvNT_6ParamsE --------------------------
	.section	.nv.constant0._ZN7cutlass13device_kernelIN5flash19enable_sm80_to_sm89INS1_16FlashAttnFwdSm80INS1_25CollectiveMainloopFwdSm80ILi8ELi1ELb1EN4cute5tupleIJNS5_1CILi128EEENS7_ILi96EEENS7_ILi192EEEEEELi192ENS_10bfloat16_tEfNS_4arch4Sm80ELb1ELb0ELb0ELb0ELb0ELb0ELb1ELb0EEENS1_21CollectiveEpilogueFwdINS6_IJS8_SA_S9_EEENS6_IJNS7_ILi1EEESI_SI_EEESC_SE_Li256ELb0ELb1ELb0ELb0EEENS1_30DynamicPersistentTileSchedulerILi256ELi256ELb0ELb1ELb0EEEEEEEEEvNT_6ParamsE,"a",@progbits
	.sectionflags	@""
	.align	4
.nv.constant0._ZN7cutlass13device_kernelIN5flash19enable_sm80_to_sm89INS1_16FlashAttnFwdSm80INS1_25CollectiveMainloopFwdSm80ILi8ELi1ELb1EN4cute5tupleIJNS5_1CILi128EEENS7_ILi96EEENS7_ILi192EEEEEELi192ENS_10bfloat16_tEfNS_4arch4Sm80ELb1ELb0ELb0ELb0ELb0ELb0ELb1ELb0EEENS1_21CollectiveEpilogueFwdINS6_IJS8_SA_S9_EEENS6_IJNS7_ILi1EEESI_SI_EEESC_SE_Li256ELb0ELb1ELb0ELb0EEENS1_30DynamicPersistentTileSchedulerILi256ELi256ELb0ELb1ELb0EEEEEEEEEvNT_6ParamsE:
	.zero		1592


//--------------------- .nv.constant0._ZN7cutlass13device_kernelIN5flash19enable_sm80_to_sm89INS1_16FlashAttnFwdSm80INS1_25CollectiveMainloopFwdSm80ILi8ELi1ELb1EN4cute5tupleIJNS5_1CILi128EEENS7_ILi96EEENS7_ILi192EEEEEELi192ENS_10bfloat16_tEfNS_4arch4Sm80ELb1ELb0ELb0ELb1ELb0ELb0ELb1ELb0EEENS1_21CollectiveEpilogueFwdINS6_IJS8_SA_S9_EEENS6_IJNS7_ILi1EEESI_SI_EEESC_SE_Li256ELb1ELb1ELb0ELb0EEENS1_19SingleTileSchedulerILb1ELb0ELb1ELi128EEEEEEEEEvNT_6ParamsE --------------------------
	.section	.nv.constant0._ZN7cutlass13device_kernelIN5flash19enable_sm80_to_sm89INS1_16FlashAttnFwdSm80INS1_25CollectiveMainloopFwdSm80ILi8ELi1ELb1EN4cute5tupleIJNS5_1CILi128EEENS7_ILi96EEENS7_ILi192EEEEEELi192ENS_10bfloat16_tEfNS_4arch4Sm80ELb1ELb0ELb0ELb1ELb0ELb0ELb1ELb0EEENS1_21CollectiveEpilogueFwdINS6_IJS8_SA_S9_EEENS6_IJNS7_ILi1EEESI_SI_EEESC_SE_Li256ELb1ELb1ELb0ELb0EEENS1_19SingleTileSchedulerILb1ELb0ELb1ELi128EEEEEEEEEvNT_6ParamsE,"a",@progbits
	.sectionflags	@""
	.align	4
.nv.constant0._ZN7cutlass13device_kernelIN5flash19enable_sm80_to_sm89INS1_16FlashAttnFwdSm80INS1_25CollectiveMainloopFwdSm80ILi8ELi1ELb1EN4cute5tupleIJNS5_1CILi128EEENS7_ILi96EEENS7_ILi192EEEEEELi192ENS_10bfloat16_tEfNS_4arch4Sm80ELb1ELb0ELb0ELb1ELb0ELb0ELb1ELb0EEENS1_21CollectiveEpilogueFwdINS6_IJS8_SA_S9_EEENS6_IJNS7_ILi1EEESI_SI_EEESC_SE_Li256ELb1ELb1ELb0ELb0EEENS1_19SingleTileSchedulerILb1ELb0ELb1ELi128EEEEEEEEEvNT_6ParamsE:
	.zero		1576


//--------------------- .nv.constant0._ZN7cutlass13device_kernelIN5flash19enable_sm80_to_sm89INS1_16FlashAttnFwdSm80INS1_25CollectiveMainloopFwdSm80ILi8ELi1ELb0EN4cute5tupleIJNS5_1CILi128EEENS7_ILi64EEENS7_ILi192EEEEEELi192ENS_10bfloat16_tEfNS_4arch4Sm80ELb1ELb0ELb0ELb1ELb0ELb1ELb1ELb0EEENS1_21CollectiveEpilogueFwdINS6_IJS8_SA_S9_EEENS6_IJNS7_ILi1EEESI_SI_EEESC_SE_Li256ELb1ELb1ELb0ELb0EEENS1_19SingleTileSchedulerILb1ELb0ELb1ELi128EEEEEEEEEvNT_6ParamsE --------------------------
	.section	.nv.constant0._ZN7cutlass13device_kernelIN5flash19enable_sm80_to_sm89INS1_16FlashAttnFwdSm80INS1_25CollectiveMainloopFwdSm80ILi8ELi1ELb0EN4cute5tupleIJNS5_1CILi128EEENS7_ILi64EEENS7_ILi192EEEEEELi192ENS_10bfloat16_tEfNS_4arch4Sm80ELb1ELb0ELb0ELb1ELb0ELb1ELb1ELb0EEENS1_21CollectiveEpilogueFwdINS6_IJS8_SA_S9_EEENS6_IJNS7_ILi1EEESI_SI_EEESC_SE_Li256ELb1ELb1ELb0ELb0EEENS1_19SingleTileSchedulerILb1ELb0ELb1ELi128EEEEEEEEEvNT_6ParamsE,"a",@progbits
	.sectionflags	@""
	.align	4
.nv.constant0._ZN7cutlass13device_kernelIN5flash19enable_sm80_to_sm89INS1_16FlashAttnFwdSm80INS1_25CollectiveMainloopFwdSm80ILi8ELi1ELb0EN4cute5tupleIJNS5_1CILi128EEENS7_ILi64EEENS7_ILi192EEEEEELi192ENS_10bfloat16_tEfNS_4arch4Sm80ELb1ELb0ELb0ELb1ELb0ELb1ELb1ELb0EEENS1_21CollectiveEpilogueFwdINS6_IJS8_SA_S9_EEENS6_IJNS7_ILi1EEESI_SI_EEESC_SE_Li256ELb1ELb1ELb0ELb0EEENS1_19SingleTileSchedulerILb1ELb0ELb1ELi128EEEEEEEEEvNT_6ParamsE:
	.zero		1576


//--------------------- .nv.constant0._ZN7cutlass13device_kernelIN5flash19enable_sm80_to_sm89INS1_16FlashAttnFwdSm80INS1_25CollectiveMainloopFwdSm80ILi8ELi2ELb1EN4cute5tupleIJNS5_1CILi128EEENS7_ILi96EEENS7_ILi192EEEEEELi192ENS_10bfloat16_tEfNS_4arch4Sm80ELb0ELb0ELb0ELb0ELb0ELb0ELb1ELb0EEENS1_21CollectiveEpilogueFwdINS6_IJS8_SA_S9_EEENS6_IJNS7_ILi1EEESI_SI_EEESC_SE_Li256ELb0ELb1ELb0ELb0EEENS1_19SingleTileSchedulerILb0ELb0ELb1ELi128EEEEEEEEEvNT_6ParamsE --------------------------
	.section	.nv.constant0._ZN7cutlass13device_kernelIN5flash19enable_sm80_to_sm89INS1_16FlashAttnFwdSm80INS1_25CollectiveMainloopFwdSm80ILi8ELi2ELb1EN4cute5tupleIJNS5_1CILi128EEENS7_ILi96EEENS7_ILi192EEEEEELi192ENS_10bfloat16_tEfNS_4arch4Sm80ELb0ELb0ELb0ELb0ELb0ELb0ELb1ELb0EEENS1_21CollectiveEpilogueFwdINS6_IJS8_SA_S9_EEENS6_IJNS7_ILi1EEESI_SI_EEESC_SE_Li256ELb0ELb1ELb0ELb0EEENS1_19SingleTileSchedulerILb0ELb0ELb1ELi128EEEEEEEEEvNT_6ParamsE,"a",@progbits
	.sectionflags	@""
	.align	4
.nv.constant0._ZN7cutlass13device_kernelIN5flash19enable_sm80_to_sm89INS1_16FlashAttnFwdSm80INS1_25CollectiveMainloopFwdSm80ILi8ELi2ELb1EN4cute5tupleIJNS5_1CILi128EEENS7_ILi96EEENS7_ILi192EEEEEELi192ENS_10bfloat16_tEfNS_4arch4Sm80ELb0ELb0ELb0ELb0ELb0ELb0ELb1ELb0EEENS1_21CollectiveEpilogueFwdINS6_IJS8_SA_S9_EEENS6_IJNS7_ILi1EEESI_SI_EEESC_SE_Li256ELb0ELb1ELb0ELb0EEENS1_19SingleTileSchedulerILb0ELb0ELb1ELi128EEEEEEEEEvNT_6ParamsE:
	.zero		1576


//--------------------- .nv.constant0._ZN7cutlass13device_kernelIN5flash19enable_sm80_to_sm89INS1_16FlashAttnFwdSm80INS1_25CollectiveMainloopFwdSm80ILi8ELi2ELb1EN4cute5tupleIJNS5_1CILi128EEENS7_ILi96EEENS7_ILi192EEEEEELi192ENS_10bfloat16_tEfNS_4arch4Sm80ELb0ELb0ELb0ELb1ELb0ELb0ELb1ELb0EEENS1_21CollectiveEpilogueFwdINS6_IJS8_SA_S9_EEENS6_IJNS7_ILi1EEESI_SI_EEESC_SE_Li256ELb1ELb1ELb0ELb0EEENS1_19SingleTileSchedulerILb1ELb0ELb1ELi128EEEEEEEEEvNT_6ParamsE --------------------------
	.section	.nv.constant0._ZN7cutlass13device_kernelIN5flash19enable_sm80_to_sm89INS1_16FlashAttnFwdSm80INS1_25CollectiveMainloopFwdSm80ILi8ELi2ELb1EN4cute5tupleIJNS5_1CILi128EEENS7_ILi96EEENS7_ILi192EEEEEELi192ENS_10bfloat16_tEfNS_4arch4Sm80ELb0ELb0ELb0ELb1ELb0ELb0ELb1ELb0EEENS1_21CollectiveEpilogueFwdINS6_IJS8_SA_S9_EEENS6_IJNS7_ILi1EEESI_SI_EEESC_SE_Li256ELb1ELb1ELb0ELb0EEENS1_19SingleTileSchedulerILb1ELb0ELb1ELi128EEEEEEEEEvNT_6ParamsE,"a",@progbits
	.sectionflags	@""
	.align	4
.nv.constant0._ZN7cutlass13device_kernelIN5flash19enable_sm80_to_sm89INS1_16FlashAttnFwdSm80INS1_25CollectiveMainloopFwdSm80ILi8ELi2ELb1EN4cute5tupleIJNS5_1CILi128EEENS7_ILi96EEENS7_ILi192EEEEEELi192ENS_10bfloat16_tEfNS_4arch4Sm80ELb0ELb0ELb0ELb1ELb0ELb0ELb1ELb0EEENS1_21CollectiveEpilogueFwdINS6_IJS8_SA_S9_EEENS6_IJNS7_ILi1EEESI_SI_EEESC_SE_Li256ELb1ELb1ELb0ELb0EEENS1_19SingleTileSchedulerILb1ELb0ELb1ELi128EEEEEEEEEvNT_6ParamsE:
	.zero		1576


//--------------------- .nv.constant0._ZN7cutlass13device_kernelIN5flash19enable_sm80_to_sm89INS1_16FlashAttnFwdSm80INS1_25CollectiveMainloopFwdSm80ILi8ELi2ELb0EN4cute5tupleIJNS5_1CILi128EEENS7_ILi64EEENS7_ILi192EEEEEELi192ENS_10bfloat16_tEfNS_4arch4Sm80ELb0ELb0ELb0ELb1ELb0ELb1ELb1ELb0EEENS1_21CollectiveEpilogueFwdINS6_IJS8_SA_S9_EEENS6_IJNS7_ILi1EEESI_SI_EEESC_SE_Li256ELb1ELb1ELb0ELb0EEENS1_19SingleTileSchedulerILb1ELb0ELb1ELi128EEEEEEEEEvNT_6ParamsE --------------------------
	.section	.nv.constant0._ZN7cutlass13device_kernelIN5flash19enable_sm80_to_sm89INS1_16FlashAttnFwdSm80INS1_25CollectiveMainloopFwdSm80ILi8ELi2ELb0EN4cute5tupleIJNS5_1CILi128EEENS7_ILi64EEENS7_ILi192EEEEEELi192ENS_10bfloat16_tEfNS_4arch4Sm80ELb0ELb0ELb0ELb1ELb0ELb1ELb1ELb0EEENS1_21CollectiveEpilogueFwdINS6_IJS8_SA_S9_EEENS6_IJNS7_ILi1EEESI_SI_EEESC_SE_Li256ELb1ELb1ELb0ELb0EEENS1_19SingleTileSchedulerILb1ELb0ELb1ELi128EEEEEEEEEvNT_6ParamsE,"a",@progbits
	.sectionflags	@""
	.align	4
.nv.constant0._ZN7cutlass13device_kernelIN5flash19enable_sm80_to_sm89INS1_16FlashAttnFwdSm80INS1_25CollectiveMainloopFwdSm80ILi8ELi2ELb0EN4cute5tupleIJNS5_1CILi128EEENS7_ILi64EEENS7_ILi192EEEEEELi192ENS_10bfloat16_tEfNS_4arch4Sm80ELb0ELb0ELb0ELb1ELb0ELb1ELb1ELb0EEENS1_21CollectiveEpilogueFwdINS6_IJS8_SA_S9_EEENS6_IJNS7_ILi1EEESI_SI_EEESC_SE_Li256ELb1ELb1ELb0ELb0EEENS1_19SingleTileSchedulerILb1ELb0ELb1ELi128EEEEEEEEEvNT_6ParamsE:
	.zero		1576


//--------------------- .nv.constant0._ZN7cutlass13device_kernelIN5flash19enable_sm80_to_sm89INS1_16FlashAttnFwdSm80INS1_25CollectiveMainloopFwdSm80ILi8ELi2ELb0EN4cute5tupleIJNS5_1CILi128EEENS7_ILi64EEENS7_ILi192EEEEEELi192ENS_10bfloat16_tEfNS_4arch4Sm80ELb0ELb1ELb0ELb0ELb0ELb0ELb1ELb0EEENS1_21CollectiveEpilogueFwdINS6_IJS8_SA_S9_EEENS6_IJNS7_ILi1EEESI_SI_EEESC_SE_Li256ELb0ELb1ELb0ELb0EEENS1_19SingleTileSchedulerILb0ELb0ELb1ELi128EEEEEEEEEvNT_6ParamsE --------------------------
	.section	.nv.constant0._ZN7cutlass13device_kernelIN5flash19enable_sm80_to_sm89INS1_16FlashAttnFwdSm80INS1_25CollectiveMainloopFwdSm80ILi8ELi2ELb0EN4cute5tupleIJNS5_1CILi128EEENS7_ILi64EEENS7_ILi192EEEEEELi192ENS_10bfloat16_tEfNS_4arch4Sm80ELb0ELb1ELb0ELb0ELb0ELb0ELb1ELb0EEENS1_21CollectiveEpilogueFwdINS6_IJS8_SA_S9_EEENS6_IJNS7_ILi1EEESI_SI_EEESC_SE_Li256ELb0ELb1ELb0ELb0EEENS1_19SingleTileSchedulerILb0ELb0ELb1ELi128EEEEEEEEEvNT_6ParamsE,"a",@progbits
	.sectionflags	@""
	.align	4
.nv.constant0._ZN7cutlass13device_kernelIN5flash19enable_sm80_to_sm89INS1_16FlashAttnFwdSm80INS1_25CollectiveMainloopFwdSm80ILi8ELi2ELb0EN4cute5tupleIJNS5_1CILi128EEENS7_ILi64EEENS7_ILi192EEEEEELi192ENS_10bfloat16_tEfNS_4arch4Sm80ELb0ELb1ELb0ELb0ELb0ELb0ELb1ELb0EEENS1_21CollectiveEpilogueFwdINS6_IJS8_SA_S9_EEENS6_IJNS7_ILi1EEESI_SI_EEESC_SE_Li256ELb0ELb1ELb0ELb0EEENS1_19SingleTileSchedulerILb0ELb0ELb1ELi128EEEEEEEEEvNT_6ParamsE:
	.zero		1576


//--------------------- .nv.constant0._ZN7cutlass13device_kernelIN5flash19enable_sm80_to_sm89INS1_16FlashAttnFwdSm80INS1_25CollectiveMainloopFwdSm80ILi8ELi2ELb0EN4cute5tupleIJNS5_1CILi128EEENS7_ILi64EEENS7_ILi192EEEEEELi192ENS_10bfloat16_tEfNS_4arch4Sm80ELb0ELb1ELb0ELb1ELb0ELb0ELb1ELb0EEENS1_21CollectiveEpilogueFwdINS6_IJS8_SA_S9_EEENS6_IJNS7_ILi1EEESI_SI_EEESC_SE_Li256ELb1ELb1ELb0ELb0EEENS1_19SingleTileSchedulerILb1ELb0ELb1ELi128EEEEEEEEEvNT_6ParamsE --------------------------
	.section	.nv.constant0._ZN7cutlass13device_kernelIN5flash19enable_sm80_to_sm89INS1_16FlashAttnFwdSm80INS1_25CollectiveMainloopFwdSm80ILi8ELi2ELb0EN4cute5tupleIJNS5_1CILi128EEENS7_ILi64EEENS7_ILi192EEEEEELi192ENS_10bfloat16_tEfNS_4arch4Sm80ELb0ELb1ELb0ELb1ELb0ELb0ELb1ELb0EEENS1_21CollectiveEpilogueFwdINS6_IJS8_SA_S9_EEENS6_IJNS7_ILi1EEESI_SI_EEESC_SE_Li256ELb1ELb1ELb0ELb0EEENS1_19SingleTileSchedulerILb1ELb0ELb1ELi128EEEEEEEEEvNT_6ParamsE,"a",@progbits
	.sectionflags	@""
	.align	4
.nv.constant0._ZN7cutlass13device_kernelIN5flash19enable_sm80_to_sm89INS1_16FlashAttnFwdSm80INS1_25CollectiveMainloopFwdSm80ILi8ELi2ELb0EN4cute5tupleIJNS5_1CILi128EEENS7_ILi64EEENS7_ILi192EEEEEELi192ENS_10bfloat16_tEfNS_4arch4Sm80ELb0ELb1ELb0ELb1ELb0ELb0ELb1ELb0EEENS1_21CollectiveEpilogueFwdINS6_IJS8_SA_S9_EEENS6_IJNS7_ILi1EEESI_SI_EEESC_SE_Li256ELb1ELb1ELb0ELb0EEENS1_19SingleTileSchedulerILb1ELb0ELb1ELi128EEEEEEEEEvNT_6ParamsE:
	.zero		1576


//--------------------- .nv.constant0._ZN7cutlass13device_kernelIN5flash19enable_sm80_to_sm89INS1_16FlashAttnFwdSm80INS1_25CollectiveMainloopFwdSm80ILi8ELi2ELb0EN4cute5tupleIJNS5_1CILi128EEENS7_ILi64EEENS7_ILi192EEEEEELi192ENS_10bfloat16_tEfNS_4arch4Sm80ELb0ELb1ELb0ELb1ELb0ELb1ELb1ELb0EEENS1_21CollectiveEpilogueFwdINS6_IJS8_SA_S9_EEENS6_IJNS7_ILi1EEESI_SI_EEESC_SE_Li256ELb1ELb1ELb0ELb0EEENS1_19SingleTileSchedulerILb1ELb0ELb1ELi128EEEEEEEEEvNT_6ParamsE --------------------------
	.section	.nv.constant0._ZN7cutlass13device_kernelIN5flash19enable_sm80_to_sm89INS1_16FlashAttnFwdSm80INS1_25CollectiveMainloopFwdSm80ILi8ELi2ELb0EN4cute5tupleIJNS5_1CILi128EEENS7_ILi64EEENS7_ILi192EEEEEELi192ENS_10bfloat16_tEfNS_4arch4Sm80ELb0ELb1ELb0ELb1ELb0ELb1ELb1ELb0EEENS1_21CollectiveEpilogueFwdINS6_IJS8_SA_S9_EEENS6_IJNS7_ILi1EEESI_SI_EEESC_SE_Li256ELb1ELb1ELb0ELb0EEENS1_19SingleTileSchedulerILb1ELb0ELb1ELi128EEEEEEEEEvNT_6ParamsE,"a",@progbits
	.sectionflags	@""
	.align	4
.nv.constant0._ZN7cutlass13device_kernelIN5flash19enable_sm80_to_sm89INS1_16FlashAttnFwdSm80INS1_25CollectiveMainloopFwdSm80ILi8ELi2ELb0EN4cute5tupleIJNS5_1CILi128EEENS7_ILi64EEENS7_ILi192EEEEEELi192ENS_10bfloat16_tEfNS_4arch4Sm80ELb0ELb1ELb0ELb1ELb0ELb1ELb1ELb0EEENS1_21CollectiveEpilogueFwdINS6_IJS8_SA_S9_EEENS6_IJNS7_ILi1EEESI_SI_EEESC_SE_Li256ELb1ELb1ELb0ELb0EEENS1_19SingleTileSchedulerILb1ELb0ELb1ELi128EEEEEEEEEvNT_6ParamsE:
	.zero		1576


//--------------------- .nv.constant0._ZN7cutlass13device_kernelIN5flash19enable_sm80_to_sm89INS1_16FlashAttnFwdSm80INS1_25CollectiveMainloopFwdSm80ILi8ELi2ELb1EN4cute5tupleIJNS5_1CILi128EEENS7_ILi96EEENS7_ILi192EEEEEELi192ENS_10bfloat16_tEfNS_4arch4Sm80ELb1ELb0ELb0ELb0ELb0ELb0ELb1ELb0EEENS1_21CollectiveEpilogueFwdINS6_IJS8_SA_S9_EEENS6_IJNS7_ILi1EEESI_SI_EEESC_SE_Li256ELb0ELb1ELb0ELb0EEENS1_30DynamicPersistentTileSchedulerILi256ELi256ELb0ELb1ELb0EEEEEEEEEvNT_6ParamsE --------------------------
	.section	.nv.constant0._ZN7cutlass13device_kernelIN5flash19enable_sm80_to_sm89INS1_16FlashAttnFwdSm80INS1_25CollectiveMainloopFwdSm80ILi8ELi2ELb1EN4cute5tupleIJNS5_1CILi128EEENS7_ILi96EEENS7_ILi192EEEEEELi192ENS_10bfloat16_tEfNS_4arch4Sm80ELb1ELb0ELb0ELb0ELb0ELb0ELb1ELb0EEENS1_21CollectiveEpilogueFwdINS6_IJS8_SA_S9_EEENS6_IJNS7_ILi1EEESI_SI_EEESC_SE_Li256ELb0ELb1ELb0ELb0EEENS1_30DynamicPersistentTileSchedulerILi256ELi256ELb0ELb1ELb0EEEEEEEEEvNT_6ParamsE,"a",@progbits
	.sectionflags	@""
	.align	4
.nv.constant0._ZN7cutlass13device_kernelIN5flash19enable_sm80_to_sm89INS1_16FlashAttnFwdSm80INS1_25CollectiveMainloopFwdSm80ILi8ELi2ELb1EN4cute5tupleIJNS5_1CILi128EEENS7_ILi96EEENS7_ILi192EEEEEELi192ENS_10bfloat16_tEfNS_4arch4Sm80ELb1ELb0ELb0ELb0ELb0ELb0ELb1ELb0EEENS1_21CollectiveEpilogueFwdINS6_IJS8_SA_S9_EEENS6_IJNS7_ILi1EEESI_SI_EEESC_SE_Li256ELb0ELb1ELb0ELb0EEENS1_30DynamicPersistentTileSchedulerILi256ELi256ELb0ELb1ELb0EEEEEEEEEvNT_6ParamsE:
	.zero		1592


//--------------------- .nv.constant0._ZN7cutlass13device_kernelIN5flash19enable_sm80_to_sm89INS1_16FlashAttnFwdSm80INS1_25CollectiveMainloopFwdSm80ILi8ELi2ELb1EN4cute5tupleIJNS5_1CILi128EEENS7_ILi96EEENS7_ILi192EEEEEELi192ENS_10bfloat16_tEfNS_4arch4Sm80ELb1ELb0ELb0ELb1ELb0ELb0ELb1ELb0EEENS1_21CollectiveEpilogueFwdINS6_IJS8_SA_S9_EEENS6_IJNS7_ILi1EEESI_SI_EEESC_SE_Li256ELb1ELb1ELb0ELb0EEENS1_19SingleTileSchedulerILb1ELb0ELb1ELi128EEEEEEEEEvNT_6ParamsE --------------------------
	.section	.nv.constant0._ZN7cutlass13device_kernelIN5flash19enable_sm80_to_sm89INS1_16FlashAttnFwdSm80INS1_25CollectiveMainloopFwdSm80ILi8ELi2ELb1EN4cute5tupleIJNS5_1CILi128EEENS7_ILi96EEENS7_ILi192EEEEEELi192ENS_10bfloat16_tEfNS_4arch4Sm80ELb1ELb0ELb0ELb1ELb0ELb0ELb1ELb0EEENS1_21CollectiveEpilogueFwdINS6_IJS8_SA_S9_EEENS6_IJNS7_ILi1EEESI_SI_EEESC_SE_Li256ELb1ELb1ELb0ELb0EEENS1_19SingleTileSchedulerILb1ELb0ELb1ELi128EEEEEEEEEvNT_6ParamsE,"a",@progbits
	.sectionflags	@""
	.align	4
.nv.constant0._ZN7cutlass13device_kernelIN5flash19enable_sm80_to_sm89INS1_16FlashAttnFwdSm80INS1_25CollectiveMainloopFwdSm80ILi8ELi2ELb1EN4cute5tupleIJNS5_1CILi128EEENS7_ILi96EEENS7_ILi192EEEEEELi192ENS_10bfloat16_tEfNS_4arch4Sm80ELb1ELb0ELb0ELb1ELb0ELb0ELb1ELb0EEENS1_21CollectiveEpilogueFwdINS6_IJS8_SA_S9_EEENS6_IJNS7_ILi1EEESI_SI_EEESC_SE_Li256ELb1ELb1ELb0ELb0EEENS1_19SingleTileSchedulerILb1ELb0ELb1ELi128EEEEEEEEEvNT_6ParamsE:
	.zero		1576


//--------------------- .nv.constant0._ZN7cutlass13device_kernelIN5flash19enable_sm80_to_sm89INS1_16FlashAttnFwdSm80INS1_25CollectiveMainloopFwdSm80ILi8ELi2ELb0EN4cute5tupleIJNS5_1CILi128EEENS7_ILi64EEENS7_ILi192EEEEEELi192ENS_10bfloat16_tEfNS_4arch4Sm80ELb1ELb0ELb0ELb1ELb0ELb1ELb1ELb0EEENS1_21CollectiveEpilogueFwdINS6_IJS8_SA_S9_EEENS6_IJNS7_ILi1EEESI_SI_EEESC_SE_Li256ELb1ELb1ELb0ELb0EEENS1_19SingleTileSchedulerILb1ELb0ELb1ELi128EEEEEEEEEvNT_6ParamsE --------------------------
	.section	.nv.constant0._ZN7cutlass13device_kernelIN5flash19enable_sm80_to_sm89INS1_16FlashAttnFwdSm80INS1_25CollectiveMainloopFwdSm80ILi8ELi2ELb0EN4cute5tupleIJNS5_1CILi128EEENS7_ILi64EEENS7_ILi192EEEEEELi192ENS_10bfloat16_tEfNS_4arch4Sm80ELb1ELb0ELb0ELb1ELb0ELb1ELb1ELb0EEENS1_21CollectiveEpilogueFwdINS6_IJS8_SA_S9_EEENS6_IJNS7_ILi1EEESI_SI_EEESC_SE_Li256ELb1ELb1ELb0ELb0EEENS1_19SingleTileSchedulerILb1ELb0ELb1ELi128EEEEEEEEEvNT_6ParamsE,"a",@progbits
	.sectionflags	@""
	.align	4
.nv.constant0._ZN7cutlass13device_kernelIN5flash19enable_sm80_to_sm89INS1_16FlashAttnFwdSm80INS1_25CollectiveMainloopFwdSm80ILi8ELi2ELb0EN4cute5tupleIJNS5_1CILi128EEENS7_ILi64EEENS7_ILi192EEEEEELi192ENS_10bfloat16_tEfNS_4arch4Sm80ELb1ELb0ELb0ELb1ELb0ELb1ELb1ELb0EEENS1_21CollectiveEpilogueFwdINS6_IJS8_SA_S9_EEENS6_IJNS7_ILi1EEESI_SI_EEESC_SE_Li256ELb1ELb1ELb0ELb0EEENS1_19SingleTileSchedulerILb1ELb0ELb1ELi128EEEEEEEEEvNT_6ParamsE:
	.zero		1576


//--------------------- SYMBOLS --------------------------

	.type		.nv.reservedSmem.offset0,@object
	.size		.nv.reservedSmem.offset0,0x4
